	.target	sm_100a

	.elftype	@"ET_EXEC"


//--------------------- .note.nv.tkinfo           --------------------------
	.section	.note.nv.tkinfo,"",@"SHT_NOTE"
	.sectionflags	@"SHF_NOTE_NV_TKINFO"
	.tkinfo
        /*0018*/ 	.word	0x00000002
        /*0030*/ 	.string	""
        /*0030*/ 	.string	"ptxas"
        /*0030*/ 	.string	"Cuda compilation tools, release 13.0, V13.0.88"
        /*0030*/ 	.string	"Build cuda_13.0.r13.0/compiler.36424714_0"
        /*0030*/ 	.string	"-arch sm_100a -m 64 "



//--------------------- .note.nv.cuinfo           --------------------------
	.section	.note.nv.cuinfo,"",@"SHT_NOTE"
	.sectionflags	@"SHF_NOTE_NV_CUINFO"
        /*0018*/ 	.short	0x0002
        /*001a*/ 	.short	0x0064
        /*001c*/ 	.short	0x0082
	.zero		2


//--------------------- .nv.info                  --------------------------
	.section	.nv.info,"",@"SHT_CUDA_INFO"
	.align	4


	//----- nvinfo : EIATTR_REGCOUNT
	.align		4
        /*0000*/ 	.byte	0x04, 0x2f
        /*0002*/ 	.short	(.L_19 - .L_18)
	.align		4
.L_18:
        /*0004*/ 	.word	index@(_ZN7cutlass13device_kernelINS_4gemm6kernel13GemmUniversalIN4cute5tupleIJiiiiEEENS1_10collective13CollectiveMmaINS1_46MainloopSm100TmaUmmaWarpSpecializedBlockScaledILi8ELi2ELi2ENS5_IJNS4_1CILi1EEENSA_ILi8EEESB_EEEEENS5_IJNSA_ILi128EEENSA_ILi64EEESF_EEENS5_IJNS_12float_e5m2_tENS_13float_ue8m0_tEEEENS5_IJNS5_IJlSB_lEEENS4_6LayoutINS5_IJNS5_IJNS5_IJNSA_ILi32EEENSA_ILi4EEEEEEiEEESQ_NS5_IJSB_iEEEEEENS5_IJNS5_IJNS5_IJNSA_ILi16EEESO_EEEiEEENS5_IJNS5_IJNSA_ILi0EEESB_EEENSA_ILi512EEEEEENS5_IJSW_iEEEEEEEEEEESK_S13_NS4_8TiledMMAINS4_8MMA_AtomIJNS4_21SM100_MMA_MXF8F6F4_SSISI_SI_fSJ_Li128ELi64ELNS4_4UMMA5MajorE0ELS18_0ELNS17_7ScaleInE0ELS19_0EEEEEENSM_INS5_IJSB_SB_SB_EEENS5_IJSW_SW_SW_EEEEENS5_IJNS4_10UnderscoreES1F_S1F_EEEEENS5_IJNS4_23SM90_TMA_LOAD_MULTICASTES1I_EEENS5_IJNS4_14ComposedLayoutINS4_7SwizzleILi3ELi4ELi3EEENS4_18smem_ptr_flag_bitsILi8EEENSM_INS5_IJSC_SF_EEENS5_IJSF_SB_EEEEEEENSM_INS5_IJNS5_IJNS5_IJSP_SB_EEENS5_IJSN_SB_EEEEEESB_NS5_IJSO_SB_EEEEEENS5_IJNS5_IJNS5_IJSU_SY_EEESX_EEESW_NS5_IJSB_SY_EEEEEEEEEEEvNS4_8identityENS5_IJNS4_13SM90_TMA_LOADES25_EEES23_vS24_EENS_8epilogue10collective18CollectiveEpilogueINS28_23Sm100TmaWarpSpecializedILi3ELi2ELi32ELb1ELb0EEEJSH_NS5_IJNSM_ISF_SB_EENSM_ISN_SB_EEEEENS_10bfloat16_tESL_S2G_SL_NS28_6fusion15FusionCallbacksIS2C_NS2H_17LinearCombinationIS2G_fS2G_fLNS_15FloatRoundStyleE2EEESH_S2F_JEEENS4_5SM1004TMEM4LOAD26SM100_TMEM_LOAD_32dp32b32xES25_NS1K_INS1L_ILi2ELi4ELi3EEENS1N_ILi16EEENSM_INS5_IJSC_SN_EEES1U_EEEENS4_39AutoVectorizingCopyWithAssumedAlignmentILi128EEENS4_14SM90_TMA_STOREES2V_S2X_S2X_EEEvvEEEEvNT_6ParamsE)
        /*0008*/ 	.word	0x0000006f


	//----- nvinfo : EIATTR_FRAME_SIZE
	.align		4
.L_19:
        /*000c*/ 	.byte	0x04, 0x11
        /*000e*/ 	.short	(.L_21 - .L_20)
	.align		4
.L_20:
        /*0010*/ 	.word	index@($__internal_2_$__cuda_sm10x_tcgen05_guardrail_trap_unallocated_columns_being_dealloced)
        /*0014*/ 	.word	0x00000000


	//----- nvinfo : EIATTR_FRAME_SIZE
	.align		4
.L_21:
        /*0018*/ 	.byte	0x04, 0x11
        /*001a*/ 	.short	(.L_23 - .L_22)
	.align		4
.L_22:
        /*001c*/ 	.word	index@($__internal_1_$__cuda_sm10x_tcgen05_guardrail_trap_phase_invalid_during_alloc)
        /*0020*/ 	.word	0x00000000


	//----- nvinfo : EIATTR_FRAME_SIZE
	.align		4
.L_23:
        /*0024*/ 	.byte	0x04, 0x11
        /*0026*/ 	.short	(.L_25 - .L_24)
	.align		4
.L_24:
        /*0028*/ 	.word	index@($__internal_0_$__cuda_sm10x_tcgen05_guardrail_trap_col_being_dealloced_not_returned_by_alloc)
        /*002c*/ 	.word	0x00000000


	//----- nvinfo : EIATTR_FRAME_SIZE
	.align		4
.L_25:
        /*0030*/ 	.byte	0x04, 0x11
        /*0032*/ 	.short	(.L_27 - .L_26)
	.align		4
.L_26:
        /*0034*/ 	.word	index@(_ZN7cutlass13device_kernelINS_4gemm6kernel13GemmUniversalIN4cute5tupleIJiiiiEEENS1_10collective13CollectiveMmaINS1_46MainloopSm100TmaUmmaWarpSpecializedBlockScaledILi8ELi2ELi2ENS5_IJNS4_1CILi1EEENSA_ILi8EEESB_EEEEENS5_IJNSA_ILi128EEENSA_ILi64EEESF_EEENS5_IJNS_12float_e5m2_tENS_13float_ue8m0_tEEEENS5_IJNS5_IJlSB_lEEENS4_6LayoutINS5_IJNS5_IJNS5_IJNSA_ILi32EEENSA_ILi4EEEEEEiEEESQ_NS5_IJSB_iEEEEEENS5_IJNS5_IJNS5_IJNSA_ILi16EEESO_EEEiEEENS5_IJNS5_IJNSA_ILi0EEESB_EEENSA_ILi512EEEEEENS5_IJSW_iEEEEEEEEEEESK_S13_NS4_8TiledMMAINS4_8MMA_AtomIJNS4_21SM100_MMA_MXF8F6F4_SSISI_SI_fSJ_Li128ELi64ELNS4_4UMMA5MajorE0ELS18_0ELNS17_7ScaleInE0ELS19_0EEEEEENSM_INS5_IJSB_SB_SB_EEENS5_IJSW_SW_SW_EEEEENS5_IJNS4_10UnderscoreES1F_S1F_EEEEENS5_IJNS4_23SM90_TMA_LOAD_MULTICASTES1I_EEENS5_IJNS4_14ComposedLayoutINS4_7SwizzleILi3ELi4ELi3EEENS4_18smem_ptr_flag_bitsILi8EEENSM_INS5_IJSC_SF_EEENS5_IJSF_SB_EEEEEEENSM_INS5_IJNS5_IJNS5_IJSP_SB_EEENS5_IJSN_SB_EEEEEESB_NS5_IJSO_SB_EEEEEENS5_IJNS5_IJNS5_IJSU_SY_EEESX_EEESW_NS5_IJSB_SY_EEEEEEEEEEEvNS4_8identityENS5_IJNS4_13SM90_TMA_LOADES25_EEES23_vS24_EENS_8epilogue10collective18CollectiveEpilogueINS28_23Sm100TmaWarpSpecializedILi3ELi2ELi32ELb1ELb0EEEJSH_NS5_IJNSM_ISF_SB_EENSM_ISN_SB_EEEEENS_10bfloat16_tESL_S2G_SL_NS28_6fusion15FusionCallbacksIS2C_NS2H_17LinearCombinationIS2G_fS2G_fLNS_15FloatRoundStyleE2EEESH_S2F_JEEENS4_5SM1004TMEM4LOAD26SM100_TMEM_LOAD_32dp32b32xES25_NS1K_INS1L_ILi2ELi4ELi3EEENS1N_ILi16EEENSM_INS5_IJSC_SN_EEES1U_EEEENS4_39AutoVectorizingCopyWithAssumedAlignmentILi128EEENS4_14SM90_TMA_STOREES2V_S2X_S2X_EEEvvEEEEvNT_6ParamsE)
        /*0038*/ 	.word	0x00000000


	//----- nvinfo : EIATTR_MIN_STACK_SIZE
	.align		4
.L_27:
        /*003c*/ 	.byte	0x04, 0x12
        /*003e*/ 	.short	(.L_29 - .L_28)
	.align		4
.L_28:
        /*0040*/ 	.word	index@(_ZN7cutlass13device_kernelINS_4gemm6kernel13GemmUniversalIN4cute5tupleIJiiiiEEENS1_10collective13CollectiveMmaINS1_46MainloopSm100TmaUmmaWarpSpecializedBlockScaledILi8ELi2ELi2ENS5_IJNS4_1CILi1EEENSA_ILi8EEESB_EEEEENS5_IJNSA_ILi128EEENSA_ILi64EEESF_EEENS5_IJNS_12float_e5m2_tENS_13float_ue8m0_tEEEENS5_IJNS5_IJlSB_lEEENS4_6LayoutINS5_IJNS5_IJNS5_IJNSA_ILi32EEENSA_ILi4EEEEEEiEEESQ_NS5_IJSB_iEEEEEENS5_IJNS5_IJNS5_IJNSA_ILi16EEESO_EEEiEEENS5_IJNS5_IJNSA_ILi0EEESB_EEENSA_ILi512EEEEEENS5_IJSW_iEEEEEEEEEEESK_S13_NS4_8TiledMMAINS4_8MMA_AtomIJNS4_21SM100_MMA_MXF8F6F4_SSISI_SI_fSJ_Li128ELi64ELNS4_4UMMA5MajorE0ELS18_0ELNS17_7ScaleInE0ELS19_0EEEEEENSM_INS5_IJSB_SB_SB_EEENS5_IJSW_SW_SW_EEEEENS5_IJNS4_10UnderscoreES1F_S1F_EEEEENS5_IJNS4_23SM90_TMA_LOAD_MULTICASTES1I_EEENS5_IJNS4_14ComposedLayoutINS4_7SwizzleILi3ELi4ELi3EEENS4_18smem_ptr_flag_bitsILi8EEENSM_INS5_IJSC_SF_EEENS5_IJSF_SB_EEEEEEENSM_INS5_IJNS5_IJNS5_IJSP_SB_EEENS5_IJSN_SB_EEEEEESB_NS5_IJSO_SB_EEEEEENS5_IJNS5_IJNS5_IJSU_SY_EEESX_EEESW_NS5_IJSB_SY_EEEEEEEEEEEvNS4_8identityENS5_IJNS4_13SM90_TMA_LOADES25_EEES23_vS24_EENS_8epilogue10collective18CollectiveEpilogueINS28_23Sm100TmaWarpSpecializedILi3ELi2ELi32ELb1ELb0EEEJSH_NS5_IJNSM_ISF_SB_EENSM_ISN_SB_EEEEENS_10bfloat16_tESL_S2G_SL_NS28_6fusion15FusionCallbacksIS2C_NS2H_17LinearCombinationIS2G_fS2G_fLNS_15FloatRoundStyleE2EEESH_S2F_JEEENS4_5SM1004TMEM4LOAD26SM100_TMEM_LOAD_32dp32b32xES25_NS1K_INS1L_ILi2ELi4ELi3EEENS1N_ILi16EEENSM_INS5_IJSC_SN_EEES1U_EEEENS4_39AutoVectorizingCopyWithAssumedAlignmentILi128EEENS4_14SM90_TMA_STOREES2V_S2X_S2X_EEEvvEEEEvNT_6ParamsE)
        /*0044*/ 	.word	0x00000000
.L_29:


//--------------------- .nv.compat                --------------------------
	.section	.nv.compat,"",@"SHT_CUDA_COMPAT_INFO"
	.align	4
        /*0000*/ 	.byte	0x02, 0x09, 0x01, 0x00, 0x02, 0x02, 0x02, 0x00, 0x02, 0x05, 0x05, 0x00, 0x03, 0x07, 0x01, 0x01
        /*0010*/ 	.byte	0x02, 0x03, 0x01, 0x00, 0x02, 0x06, 0x01, 0x00, 0x04, 0x0b, 0x08, 0x00, 0x09, 0x00, 0x00, 0x00
        /*0020*/ 	.byte	0x00, 0x00, 0x00, 0x00


//--------------------- .nv.info._ZN7cutlass13device_kernelINS_4gemm6kernel13GemmUniversalIN4cute5tupleIJiiiiEEENS1_10collective13CollectiveMmaINS1_46MainloopSm100TmaUmmaWarpSpecializedBlockScaledILi8ELi2ELi2ENS5_IJNS4_1CILi1EEENSA_ILi8EEESB_EEEEENS5_IJNSA_ILi128EEENSA_ILi64EEESF_EEENS5_IJNS_12float_e5m2_tENS_13float_ue8m0_tEEEENS5_IJNS5_IJlSB_lEEENS4_6LayoutINS5_IJNS5_IJNS5_IJNSA_ILi32EEENSA_ILi4EEEEEEiEEESQ_NS5_IJSB_iEEEEEENS5_IJNS5_IJNS5_IJNSA_ILi16EEESO_EEEiEEENS5_IJNS5_IJNSA_ILi0EEESB_EEENSA_ILi512EEEEEENS5_IJSW_iEEEEEEEEEEESK_S13_NS4_8TiledMMAINS4_8MMA_AtomIJNS4_21SM100_MMA_MXF8F6F4_SSISI_SI_fSJ_Li128ELi64ELNS4_4UMMA5MajorE0ELS18_0ELNS17_7ScaleInE0ELS19_0EEEEEENSM_INS5_IJSB_SB_SB_EEENS5_IJSW_SW_SW_EEEEENS5_IJNS4_10UnderscoreES1F_S1F_EEEEENS5_IJNS4_23SM90_TMA_LOAD_MULTICASTES1I_EEENS5_IJNS4_14ComposedLayoutINS4_7SwizzleILi3ELi4ELi3EEENS4_18smem_ptr_flag_bitsILi8EEENSM_INS5_IJSC_SF_EEENS5_IJSF_SB_EEEEEEENSM_INS5_IJNS5_IJNS5_IJSP_SB_EEENS5_IJSN_SB_EEEEEESB_NS5_IJSO_SB_EEEEEENS5_IJNS5_IJNS5_IJSU_SY_EEESX_EEESW_NS5_IJSB_SY_EEEEEEEEEEEvNS4_8identityENS5_IJNS4_13SM90_TMA_LOADES25_EEES23_vS24_EENS_8epilogue10collective18CollectiveEpilogueINS28_23Sm100TmaWarpSpecializedILi3ELi2ELi32ELb1ELb0EEEJSH_NS5_IJNSM_ISF_SB_EENSM_ISN_SB_EEEEENS_10bfloat16_tESL_S2G_SL_NS28_6fusion15FusionCallbacksIS2C_NS2H_17LinearCombinationIS2G_fS2G_fLNS_15FloatRoundStyleE2EEESH_S2F_JEEENS4_5SM1004TMEM4LOAD26SM100_TMEM_LOAD_32dp32b32xES25_NS1K_INS1L_ILi2ELi4ELi3EEENS1N_ILi16EEENSM_INS5_IJSC_SN_EEES1U_EEEENS4_39AutoVectorizingCopyWithAssumedAlignmentILi128EEENS4_14SM90_TMA_STOREES2V_S2X_S2X_EEEvvEEEEvNT_6ParamsE --------------------------
	.section	.nv.info._ZN7cutlass13device_kernelINS_4gemm6kernel13GemmUniversalIN4cute5tupleIJiiiiEEENS1_10collective13CollectiveMmaINS1_46MainloopSm100TmaUmmaWarpSpecializedBlockScaledILi8ELi2ELi2ENS5_IJNS4_1CILi1EEENSA_ILi8EEESB_EEEEENS5_IJNSA_ILi128EEENSA_ILi64EEESF_EEENS5_IJNS_12float_e5m2_tENS_13float_ue8m0_tEEEENS5_IJNS5_IJlSB_lEEENS4_6LayoutINS5_IJNS5_IJNS5_IJNSA_ILi32EEENSA_ILi4EEEEEEiEEESQ_NS5_IJSB_iEEEEEENS5_IJNS5_IJNS5_IJNSA_ILi16EEESO_EEEiEEENS5_IJNS5_IJNSA_ILi0EEESB_EEENSA_ILi512EEEEEENS5_IJSW_iEEEEEEEEEEESK_S13_NS4_8TiledMMAINS4_8MMA_AtomIJNS4_21SM100_MMA_MXF8F6F4_SSISI_SI_fSJ_Li128ELi64ELNS4_4UMMA5MajorE0ELS18_0ELNS17_7ScaleInE0ELS19_0EEEEEENSM_INS5_IJSB_SB_SB_EEENS5_IJSW_SW_SW_EEEEENS5_IJNS4_10UnderscoreES1F_S1F_EEEEENS5_IJNS4_23SM90_TMA_LOAD_MULTICASTES1I_EEENS5_IJNS4_14ComposedLayoutINS4_7SwizzleILi3ELi4ELi3EEENS4_18smem_ptr_flag_bitsILi8EEENSM_INS5_IJSC_SF_EEENS5_IJSF_SB_EEEEEEENSM_INS5_IJNS5_IJNS5_IJSP_SB_EEENS5_IJSN_SB_EEEEEESB_NS5_IJSO_SB_EEEEEENS5_IJNS5_IJNS5_IJSU_SY_EEESX_EEESW_NS5_IJSB_SY_EEEEEEEEEEEvNS4_8identityENS5_IJNS4_13SM90_TMA_LOADES25_EEES23_vS24_EENS_8epilogue10collective18CollectiveEpilogueINS28_23Sm100TmaWarpSpecializedILi3ELi2ELi32ELb1ELb0EEEJSH_NS5_IJNSM_ISF_SB_EENSM_ISN_SB_EEEEENS_10bfloat16_tESL_S2G_SL_NS28_6fusion15FusionCallbacksIS2C_NS2H_17LinearCombinationIS2G_fS2G_fLNS_15FloatRoundStyleE2EEESH_S2F_JEEENS4_5SM1004TMEM4LOAD26SM100_TMEM_LOAD_32dp32b32xES25_NS1K_INS1L_ILi2ELi4ELi3EEENS1N_ILi16EEENSM_INS5_IJSC_SN_EEES1U_EEEENS4_39AutoVectorizingCopyWithAssumedAlignmentILi128EEENS4_14SM90_TMA_STOREES2V_S2X_S2X_EEEvvEEEEvNT_6ParamsE,"",@"SHT_CUDA_INFO"
	.sectionflags	@""
	.align	4


	//----- nvinfo : EIATTR_CUDA_API_VERSION
	.align		4
        /*0000*/ 	.byte	0x04, 0x37
        /*0002*/ 	.short	(.L_31 - .L_30)
.L_30:
        /*0004*/ 	.word	0x00000082


	//----- nvinfo : EIATTR_KPARAM_INFO
	.align		4
.L_31:
        /*0008*/ 	.byte	0x04, 0x17
        /*000a*/ 	.short	(.L_33 - .L_32)
.L_32:
        /*000c*/ 	.word	0x00000000
        /*0010*/ 	.short	0x0000
        /*0012*/ 	.short	0x0000
        /*0014*/ 	.byte	0x00, 0xf0, 0x01, 0x30


	//----- nvinfo : EIATTR_AT_ENTRY_FRAGMENTS
	.align		4
.L_33:
        /*0018*/ 	.byte	0x04, 0x4f
        /*001a*/ 	.short	(.L_35 - .L_34)


	//   ....[0]....
.L_34:
        /*001c*/ 	.word	0x00000006


	//----- nvinfo : EIATTR_RESERVED_SMEM_USED
	.align		4
.L_35:
        /*0020*/ 	.byte	0x01, 0x41
	.zero		2


	//----- nvinfo : EIATTR_SPARSE_MMA_MASK
	.align		4
        /*0024*/ 	.byte	0x03, 0x50
        /*0026*/ 	.short	0x0000


	//----- nvinfo : EIATTR_TCGEN05_1CTA_USED
	.align		4
        /*0028*/ 	.byte	0x01, 0x51
	.zero		2


	//----- nvinfo : EIATTR_MAXREG_COUNT
	.align		4
        /*002c*/ 	.byte	0x03, 0x1b
        /*002e*/ 	.short	0x00ff


	//----- nvinfo : EIATTR_NUM_BARRIERS
	.align		4
        /*0030*/ 	.byte	0x02, 0x4c
        /*0032*/ 	.byte	0x07
	.zero		1


	//----- nvinfo : EIATTR_EXTERNS
	.align		4
        /*0034*/ 	.byte	0x04, 0x0f
        /*0036*/ 	.short	(.L_37 - .L_36)


	//   ....[0]....
	.align		4
.L_36:
        /*0038*/ 	.word	index@(__assertfail)


	//----- nvinfo : EIATTR_MERCURY_ISA_VERSION
	.align		4
.L_37:
        /*003c*/ 	.byte	0x03, 0x5f
        /*003e*/ 	.short	0x0101


	//----- nvinfo : EIATTR_INT_WARP_WIDE_INSTR_OFFSETS
	.align		4
        /*0040*/ 	.byte	0x04, 0x31
        /*0042*/ 	.short	(.L_39 - .L_38)


	//   ....[0]....
.L_38:
        /*0044*/ 	.word	0x00002550


	//   ....[1]....
        /*0048*/ 	.word	0x000048a0


	//   ....[2]....
        /*004c*/ 	.word	0x000048d0


	//   ....[3]....
        /*0050*/ 	.word	0x00004920


	//   ....[4]....
        /*0054*/ 	.word	0x000051c0


	//   ....[5]....
        /*0058*/ 	.word	0x00005230


	//   ....[6]....
        /*005c*/ 	.word	0x000054a0


	//   ....[7]....
        /*0060*/ 	.word	0x00005610


	//----- nvinfo : EIATTR_COOP_GROUP_MASK_REGIDS
	.align		4
.L_39:
        /*0064*/ 	.byte	0x04, 0x29
        /*0066*/ 	.short	(.L_41 - .L_40)


	//   ....[0]....
.L_40:
        /*0068*/ 	.word	0xffffffff


	//   ....[1]....
        /*006c*/ 	.word	0xffffffff


	//   ....[2]....
        /*0070*/ 	.word	0xffffffff


	//   ....[3]....
        /*0074*/ 	.word	0xffffffff


	//   ....[4]....
        /*0078*/ 	.word	0xffffffff


	//   ....[5]....
        /*007c*/ 	.word	0xffffffff


	//   ....[6]....
        /*0080*/ 	.word	0xffffffff


	//   ....[7]....
        /*0084*/ 	.word	0xffffffff


	//   ....[8]....
        /*0088*/ 	.word	0xffffffff


	//   ....[9]....
        /*008c*/ 	.word	0xffffffff


	//   ....[10]....
        /*0090*/ 	.word	0xffffffff


	//   ....[11]....
        /*0094*/ 	.word	0xffffffff


	//   ....[12]....
        /*0098*/ 	.word	0xffffffff


	//   ....[13]....
        /*009c*/ 	.word	0xffffffff


	//----- nvinfo : EIATTR_COOP_GROUP_INSTR_OFFSETS
	.align		4
.L_41:
        /*00a0*/ 	.byte	0x04, 0x28
        /*00a2*/ 	.short	(.L_43 - .L_42)


	//   ....[0]....
.L_42:
        /*00a4*/ 	.word	0x00000090


	//   ....[1]....
        /*00a8*/ 	.word	0x00000530


	//   ....[2]....
        /*00ac*/ 	.word	0x00000790


	//   ....[3]....
        /*00b0*/ 	.word	0x00000910


	//   ....[4]....
        /*00b4*/ 	.word	0x00000a10


	//   ....[5]....
        /*00b8*/ 	.word	0x00000b80


	//   ....[6]....
        /*00bc*/ 	.word	0x00000ce0


	//   ....[7]....
        /*00c0*/ 	.word	0x00000e90


	//   ....[8]....
        /*00c4*/ 	.word	0x00002430


	//   ....[9]....
        /*00c8*/ 	.word	0x00003460


	//   ....[10]....
        /*00cc*/ 	.word	0x00003670


	//   ....[11]....
        /*00d0*/ 	.word	0x000036a0


	//   ....[12]....
        /*00d4*/ 	.word	0x00004790


	//   ....[13]....
        /*00d8*/ 	.word	0x000049c0


	//----- nvinfo : EIATTR_VRC_CTA_INIT_COUNT
	.align		4
.L_43:
        /*00dc*/ 	.byte	0x02, 0x4a
        /*00de*/ 	.byte	0x80
	.zero		1


	//----- nvinfo : EIATTR_SYSCALL_OFFSETS
	.align		4
        /*00e0*/ 	.byte	0x04, 0x46
        /*00e2*/ 	.short	(.L_45 - .L_44)


	//   ....[0]....
.L_44:
        /*00e4*/ 	.word	0x00006180


	//   ....[1]....
        /*00e8*/ 	.word	0x00006270


	//   ....[2]....
        /*00ec*/ 	.word	0x00006ab0


	//   ....[3]....
        /*00f0*/ 	.word	0x00007760


	//----- nvinfo : EIATTR_MBARRIER_INSTR_OFFSETS
	.align		4
.L_45:
        /*00f4*/ 	.byte	0x04, 0x39
        /*00f6*/ 	.short	(.L_47 - .L_46)


	//   ....[0]....
.L_46:
        /*00f8*/ 	.word	0x00000670
        /*00fc*/ 	.word	0x000000ff
        /*0100*/ 	.word	0x00000000
        /*0104*/ 	.short	0x0100
        /*0106*/ 	.byte	0x07
	.zero		1


	//   ....[1]....
        /*0108*/ 	.word	0x00000680
        /*010c*/ 	.word	0x000000ff
        /*0110*/ 	.word	0x00000040
        /*0114*/ 	.short	0x0100
        /*0116*/ 	.byte	0x07
	.zero		1


	//   ....[2]....
        /*0118*/ 	.word	0x00000690
        /*011c*/ 	.word	0x000000ff
        /*0120*/ 	.word	0x00000008
        /*0124*/ 	.short	0x0100
        /*0126*/ 	.byte	0x07
	.zero		1


	//   ....[3]....
        /*0128*/ 	.word	0x000006a0
        /*012c*/ 	.word	0x000000ff
        /*0130*/ 	.word	0x00000048
        /*0134*/ 	.short	0x0100
        /*0136*/ 	.byte	0x07
	.zero		1


	//   ....[4]....
        /*0138*/ 	.word	0x000006b0
        /*013c*/ 	.word	0x000000ff
        /*0140*/ 	.word	0x00000010
        /*0144*/ 	.short	0x0100
        /*0146*/ 	.byte	0x07
	.zero		1


	//   ....[5]....
        /*0148*/ 	.word	0x000006c0
        /*014c*/ 	.word	0x000000ff
        /*0150*/ 	.word	0x00000050
        /*0154*/ 	.short	0x0100
        /*0156*/ 	.byte	0x07
	.zero		1


	//   ....[6]....
        /*0158*/ 	.word	0x000006d0
        /*015c*/ 	.word	0x000000ff
        /*0160*/ 	.word	0x00000018
        /*0164*/ 	.short	0x0100
        /*0166*/ 	.byte	0x07
	.zero		1


	//   ....[7]....
        /*0168*/ 	.word	0x000006e0
        /*016c*/ 	.word	0x000000ff
        /*0170*/ 	.word	0x00000058
        /*0174*/ 	.short	0x0100
        /*0176*/ 	.byte	0x07
	.zero		1


	//   ....[8]....
        /*0178*/ 	.word	0x000006f0
        /*017c*/ 	.word	0x000000ff
        /*0180*/ 	.word	0x00000020
        /*0184*/ 	.short	0x0100
        /*0186*/ 	.byte	0x07
	.zero		1


	//   ....[9]....
        /*0188*/ 	.word	0x00000700
        /*018c*/ 	.word	0x000000ff
        /*0190*/ 	.word	0x00000060
        /*0194*/ 	.short	0x0100
        /*0196*/ 	.byte	0x07
	.zero		1


	//   ....[10]....
        /*0198*/ 	.word	0x00000710
        /*019c*/ 	.word	0x000000ff
        /*01a0*/ 	.word	0x00000028
        /*01a4*/ 	.short	0x0100
        /*01a6*/ 	.byte	0x07
	.zero		1


	//   ....[11]....
        /*01a8*/ 	.word	0x00000720
        /*01ac*/ 	.word	0x000000ff
        /*01b0*/ 	.word	0x00000068
        /*01b4*/ 	.short	0x0100
        /*01b6*/ 	.byte	0x07
	.zero		1


	//   ....[12]....
        /*01b8*/ 	.word	0x00000730
        /*01bc*/ 	.word	0x000000ff
        /*01c0*/ 	.word	0x00000030
        /*01c4*/ 	.short	0x0100
        /*01c6*/ 	.byte	0x07
	.zero		1


	//   ....[13]....
        /*01c8*/ 	.word	0x00000740
        /*01cc*/ 	.word	0x000000ff
        /*01d0*/ 	.word	0x00000070
        /*01d4*/ 	.short	0x0100
        /*01d6*/ 	.byte	0x07
	.zero		1


	//   ....[14]....
        /*01d8*/ 	.word	0x00000750
        /*01dc*/ 	.word	0x000000ff
        /*01e0*/ 	.word	0x00000038
        /*01e4*/ 	.short	0x0100
        /*01e6*/ 	.byte	0x07
	.zero		1


	//   ....[15]....
        /*01e8*/ 	.word	0x00000760
        /*01ec*/ 	.word	0x000000ff
        /*01f0*/ 	.word	0x00000078
        /*01f4*/ 	.short	0x0100
        /*01f6*/ 	.byte	0x07
	.zero		1


	//   ....[16]....
        /*01f8*/ 	.word	0x000008a0
        /*01fc*/ 	.word	0x000000ff
        /*0200*/ 	.word	0x00000080
        /*0204*/ 	.short	0x0100
        /*0206*/ 	.byte	0x07
	.zero		1


	//   ....[17]....
        /*0208*/ 	.word	0x000008b0
        /*020c*/ 	.word	0x000000ff
        /*0210*/ 	.word	0x00000098
        /*0214*/ 	.short	0x0100
        /*0216*/ 	.byte	0x07
	.zero		1


	//   ....[18]....
        /*0218*/ 	.word	0x000008c0
        /*021c*/ 	.word	0x000000ff
        /*0220*/ 	.word	0x00000088
        /*0224*/ 	.short	0x0100
        /*0226*/ 	.byte	0x07
	.zero		1


	//   ....[19]....
        /*0228*/ 	.word	0x000008d0
        /*022c*/ 	.word	0x000000ff
        /*0230*/ 	.word	0x000000a0
        /*0234*/ 	.short	0x0100
        /*0236*/ 	.byte	0x07
	.zero		1


	//   ....[20]....
        /*0238*/ 	.word	0x000008e0
        /*023c*/ 	.word	0x000000ff
        /*0240*/ 	.word	0x00000090
        /*0244*/ 	.short	0x0100
        /*0246*/ 	.byte	0x07
	.zero		1


	//   ....[21]....
        /*0248*/ 	.word	0x000008f0
        /*024c*/ 	.word	0x000000ff
        /*0250*/ 	.word	0x000000a8
        /*0254*/ 	.short	0x0100
        /*0256*/ 	.byte	0x07
	.zero		1


	//   ....[22]....
        /*0258*/ 	.word	0x000009e0
        /*025c*/ 	.word	0x000000ff
        /*0260*/ 	.word	0x000000b0
        /*0264*/ 	.short	0x0100
        /*0266*/ 	.byte	0x05
	.zero		1


	//   ....[23]....
        /*0268*/ 	.word	0x000009f0
        /*026c*/ 	.word	0x000000ff
        /*0270*/ 	.word	0x000000b8
        /*0274*/ 	.short	0x0100
        /*0276*/ 	.byte	0x05
	.zero		1


	//   ....[24]....
        /*0278*/ 	.word	0x00000b30
        /*027c*/ 	.word	0x000000ff
        /*0280*/ 	.word	0x000000c0
        /*0284*/ 	.short	0x0100
        /*0286*/ 	.byte	0x05
	.zero		1


	//   ....[25]....
        /*0288*/ 	.word	0x00000b40
        /*028c*/ 	.word	0x000000ff
        /*0290*/ 	.word	0x000000d0
        /*0294*/ 	.short	0x0100
        /*0296*/ 	.byte	0x05
	.zero		1


	//   ....[26]....
        /*0298*/ 	.word	0x00000b50
        /*029c*/ 	.word	0x000000ff
        /*02a0*/ 	.word	0x000000c8
        /*02a4*/ 	.short	0x0100
        /*02a6*/ 	.byte	0x05
	.zero		1


	//   ....[27]....
        /*02a8*/ 	.word	0x00000b60
        /*02ac*/ 	.word	0x000000ff
        /*02b0*/ 	.word	0x000000d8
        /*02b4*/ 	.short	0x0100
        /*02b6*/ 	.byte	0x05
	.zero		1


	//   ....[28]....
        /*02b8*/ 	.word	0x00000c90
        /*02bc*/ 	.word	0x000000ff
        /*02c0*/ 	.word	0x000000e0
        /*02c4*/ 	.short	0x0100
        /*02c6*/ 	.byte	0x07
	.zero		1


	//   ....[29]....
        /*02c8*/ 	.word	0x00000ca0
        /*02cc*/ 	.word	0x000000ff
        /*02d0*/ 	.word	0x000000f0
        /*02d4*/ 	.short	0x0100
        /*02d6*/ 	.byte	0x07
	.zero		1


	//   ....[30]....
        /*02d8*/ 	.word	0x00000cb0
        /*02dc*/ 	.word	0x000000ff
        /*02e0*/ 	.word	0x000000e8
        /*02e4*/ 	.short	0x0100
        /*02e6*/ 	.byte	0x07
	.zero		1


	//   ....[31]....
        /*02e8*/ 	.word	0x00000cc0
        /*02ec*/ 	.word	0x000000ff
        /*02f0*/ 	.word	0x000000f8
        /*02f4*/ 	.short	0x0100
        /*02f6*/ 	.byte	0x07
	.zero		1


	//   ....[32]....
        /*02f8*/ 	.word	0x00000db0
        /*02fc*/ 	.word	0x000000ff
        /*0300*/ 	.word	0x00000100
        /*0304*/ 	.short	0x0100
        /*0306*/ 	.byte	0x05
	.zero		1


	//   ....[33]....
        /*0308*/ 	.word	0x00000dc0
        /*030c*/ 	.word	0x000000ff
        /*0310*/ 	.word	0x00000110
        /*0314*/ 	.short	0x0100
        /*0316*/ 	.byte	0x05
	.zero		1


	//   ....[34]....
        /*0318*/ 	.word	0x00000dd0
        /*031c*/ 	.word	0x000000ff
        /*0320*/ 	.word	0x00000108
        /*0324*/ 	.short	0x0100
        /*0326*/ 	.byte	0x05
	.zero		1


	//   ....[35]....
        /*0328*/ 	.word	0x00000de0
        /*032c*/ 	.word	0x000000ff
        /*0330*/ 	.word	0x00000118
        /*0334*/ 	.short	0x0100
        /*0336*/ 	.byte	0x05
	.zero		1


	//   ....[36]....
        /*0338*/ 	.word	0x00001a00
        /*033c*/ 	.word	0x00000002
        /*0340*/ 	.word	0x00000110
        /*0344*/ 	.short	0x010a
        /*0346*/ 	.byte	0xff
	.zero		1


	//   ....[37]....
        /*0348*/ 	.word	0x00001a30
        /*034c*/ 	.word	0x00000002
        /*0350*/ 	.word	0x00000100
        /*0354*/ 	.short	0x0101
        /*0356*/ 	.byte	0xff
	.zero		1


	//   ....[38]....
        /*0358*/ 	.word	0x00001ae0
        /*035c*/ 	.word	0x000000ff
        /*0360*/ 	.word	0x00000040
        /*0364*/ 	.short	0x010a
        /*0366*/ 	.byte	0x08
	.zero		1


	//   ....[39]....
        /*0368*/ 	.word	0x00001ba0
        /*036c*/ 	.word	0x000000ff
        /*0370*/ 	.word	0x00000040
        /*0374*/ 	.short	0x010a
        /*0376*/ 	.byte	0x29
	.zero		1


	//   ....[40]....
        /*0378*/ 	.word	0x00001ce0
        /*037c*/ 	.word	0x000000ff
        /*0380*/ 	.word	0x00000040
        /*0384*/ 	.short	0x010a
        /*0386*/ 	.byte	0x08
	.zero		1


	//   ....[41]....
        /*0388*/ 	.word	0x00001fa0
        /*038c*/ 	.word	0x000000ff
        /*0390*/ 	.word	0x000000b8
        /*0394*/ 	.short	0x0101
        /*0396*/ 	.byte	0x06
	.zero		1


	//   ....[42]....
        /*0398*/ 	.word	0x00001fc0
        /*039c*/ 	.word	0x000000ff
        /*03a0*/ 	.word	0x00000040
        /*03a4*/ 	.short	0x010a
        /*03a6*/ 	.byte	0x08
	.zero		1


	//   ....[43]....
        /*03a8*/ 	.word	0x00002040
        /*03ac*/ 	.word	0x000000ff
        /*03b0*/ 	.word	0x00000040
        /*03b4*/ 	.short	0x010a
        /*03b6*/ 	.byte	0x29
	.zero		1


	//   ....[44]....
        /*03b8*/ 	.word	0x00002180
        /*03bc*/ 	.word	0x000000ff
        /*03c0*/ 	.word	0x00000040
        /*03c4*/ 	.short	0x010a
        /*03c6*/ 	.byte	0x08
	.zero		1


	//   ....[45]....
        /*03c8*/ 	.word	0x00002460
        /*03cc*/ 	.word	0x00000002
        /*03d0*/ 	.word	0x000000c0
        /*03d4*/ 	.short	0x010a
        /*03d6*/ 	.byte	0xff
	.zero		1


	//   ....[46]....
        /*03d8*/ 	.word	0x00002520
        /*03dc*/ 	.word	0x00000002
        /*03e0*/ 	.word	0x00000000
        /*03e4*/ 	.short	0x0101
        /*03e6*/ 	.byte	0xff
	.zero		1


	//   ....[47]....
        /*03e8*/ 	.word	0x00002a90
        /*03ec*/ 	.word	0x000000ff
        /*03f0*/ 	.word	0x00000000
        /*03f4*/ 	.short	0x010a
        /*03f6*/ 	.byte	0x04
	.zero		1


	//   ....[48]....
        /*03f8*/ 	.word	0x00002b20
        /*03fc*/ 	.word	0x000000ff
        /*0400*/ 	.word	0x00000000
        /*0404*/ 	.short	0x010a
        /*0406*/ 	.byte	0x04
	.zero		1


	//   ....[49]....
        /*0408*/ 	.word	0x00002bb0
        /*040c*/ 	.word	0x000000ff
        /*0410*/ 	.word	0x00000000
        /*0414*/ 	.short	0x010a
        /*0416*/ 	.byte	0x04
	.zero		1


	//   ....[50]....
        /*0418*/ 	.word	0x00002c40
        /*041c*/ 	.word	0x000000ff
        /*0420*/ 	.word	0x00000000
        /*0424*/ 	.short	0x010a
        /*0426*/ 	.byte	0x04
	.zero		1


	//   ....[51]....
        /*0428*/ 	.word	0x00002cd0
        /*042c*/ 	.word	0x000000ff
        /*0430*/ 	.word	0x00000000
        /*0434*/ 	.short	0x010a
        /*0436*/ 	.byte	0x04
	.zero		1


	//   ....[52]....
        /*0438*/ 	.word	0x00002d60
        /*043c*/ 	.word	0x000000ff
        /*0440*/ 	.word	0x00000000
        /*0444*/ 	.short	0x010a
        /*0446*/ 	.byte	0x04
	.zero		1


	//   ....[53]....
        /*0448*/ 	.word	0x00002df0
        /*044c*/ 	.word	0x000000ff
        /*0450*/ 	.word	0x00000000
        /*0454*/ 	.short	0x010a
        /*0456*/ 	.byte	0x04
	.zero		1


	//   ....[54]....
        /*0458*/ 	.word	0x00002e90
        /*045c*/ 	.word	0x00000000
        /*0460*/ 	.word	0x00000000
        /*0464*/ 	.short	0x010a
        /*0466*/ 	.byte	0xff
	.zero		1


	//   ....[55]....
        /*0468*/ 	.word	0x00002fc0
        /*046c*/ 	.word	0x00000000
        /*0470*/ 	.word	0x00000100
        /*0474*/ 	.short	0x010a
        /*0476*/ 	.byte	0xff
	.zero		1


	//   ....[56]....
        /*0478*/ 	.word	0x00003030
        /*047c*/ 	.word	0x00000000
        /*0480*/ 	.word	0x00000000
        /*0484*/ 	.short	0x0101
        /*0486*/ 	.byte	0xff
	.zero		1


	//   ....[57]....
        /*0488*/ 	.word	0x00003050
        /*048c*/ 	.word	0x000000ff
        /*0490*/ 	.word	0x000000d0
        /*0494*/ 	.short	0x010a
        /*0496*/ 	.byte	0x05
	.zero		1


	//   ....[58]....
        /*0498*/ 	.word	0x00003170
        /*049c*/ 	.word	0x00000000
        /*04a0*/ 	.word	0x000000c0
        /*04a4*/ 	.short	0x010a
        /*04a6*/ 	.byte	0xff
	.zero		1


	//   ....[59]....
        /*04a8*/ 	.word	0x00003270
        /*04ac*/ 	.word	0x00000000
        /*04b0*/ 	.word	0x00000000
        /*04b4*/ 	.short	0x0101
        /*04b6*/ 	.byte	0xff
	.zero		1


	//   ....[60]....
        /*04b8*/ 	.word	0x00003300
        /*04bc*/ 	.word	0x000000ff
        /*04c0*/ 	.word	0x000000d0
        /*04c4*/ 	.short	0x0106
        /*04c6*/ 	.byte	0x05
	.zero		1


	//   ....[61]....
        /*04c8*/ 	.word	0x00003320
        /*04cc*/ 	.word	0x000000ff
        /*04d0*/ 	.word	0x000000d0
        /*04d4*/ 	.short	0x010a
        /*04d6*/ 	.byte	0x05
	.zero		1


	//   ....[62]....
        /*04d8*/ 	.word	0x000033b0
        /*04dc*/ 	.word	0x000000ff
        /*04e0*/ 	.word	0x000000d0
        /*04e4*/ 	.short	0x0106
        /*04e6*/ 	.byte	0x04
	.zero		1


	//   ....[63]....
        /*04e8*/ 	.word	0x000033f0
        /*04ec*/ 	.word	0x00000000
        /*04f0*/ 	.word	0x000000d0
        /*04f4*/ 	.short	0x010a
        /*04f6*/ 	.byte	0xff
	.zero		1


	//   ....[64]....
        /*04f8*/ 	.word	0x00003a60
        /*04fc*/ 	.word	0x00000002
        /*0500*/ 	.word	0x000000c0
        /*0504*/ 	.short	0x010a
        /*0506*/ 	.byte	0xff
	.zero		1


	//   ....[65]....
        /*0508*/ 	.word	0x00003b20
        /*050c*/ 	.word	0x00000002
        /*0510*/ 	.word	0x00000000
        /*0514*/ 	.short	0x0101
        /*0516*/ 	.byte	0xff
	.zero		1


	//   ....[66]....
        /*0518*/ 	.word	0x00003ff0
        /*051c*/ 	.word	0x000000ff
        /*0520*/ 	.word	0x00000000
        /*0524*/ 	.short	0x010a
        /*0526*/ 	.byte	0x05
	.zero		1


	//   ....[67]....
        /*0528*/ 	.word	0x00004000
        /*052c*/ 	.word	0x000000ff
        /*0530*/ 	.word	0x000000f0
        /*0534*/ 	.short	0x010a
        /*0536*/ 	.byte	0x10
	.zero		1


	//   ....[68]....
        /*0538*/ 	.word	0x00004290
        /*053c*/ 	.word	0x000000ff
        /*0540*/ 	.word	0x00000000
        /*0544*/ 	.short	0x010a
        /*0546*/ 	.byte	0x0f
	.zero		1


	//   ....[69]....
        /*0548*/ 	.word	0x000043c0
        /*054c*/ 	.word	0x000000ff
        /*0550*/ 	.word	0x00000000
        /*0554*/ 	.short	0x010a
        /*0556*/ 	.byte	0x23
	.zero		1


	//   ....[70]....
        /*0558*/ 	.word	0x000046e0
        /*055c*/ 	.word	0x000000ff
        /*0560*/ 	.word	0x00000000
        /*0564*/ 	.short	0x010a
        /*0566*/ 	.byte	0x05
	.zero		1


	//   ....[71]....
        /*0568*/ 	.word	0x00004770
        /*056c*/ 	.word	0x000000ff
        /*0570*/ 	.word	0x00000000
        /*0574*/ 	.short	0x010a
        /*0576*/ 	.byte	0x06
	.zero		1


	//   ....[72]....
        /*0578*/ 	.word	0x00004b60
        /*057c*/ 	.word	0x00000000
        /*0580*/ 	.word	0x000000c0
        /*0584*/ 	.short	0x010a
        /*0586*/ 	.byte	0xff
	.zero		1


	//   ....[73]....
        /*0588*/ 	.word	0x00004c20
        /*058c*/ 	.word	0x00000000
        /*0590*/ 	.word	0x00000000
        /*0594*/ 	.short	0x0101
        /*0596*/ 	.byte	0xff
	.zero		1


	//   ....[74]....
        /*0598*/ 	.word	0x00004f40
        /*059c*/ 	.word	0x000000ff
        /*05a0*/ 	.word	0x000000b8
        /*05a4*/ 	.short	0x010a
        /*05a6*/ 	.byte	0x04
	.zero		1


	//   ....[75]....
        /*05a8*/ 	.word	0x00005160
        /*05ac*/ 	.word	0x000000ff
        /*05b0*/ 	.word	0x00000098
        /*05b4*/ 	.short	0x010a
        /*05b6*/ 	.byte	0x07
	.zero		1


	//   ....[76]....
        /*05b8*/ 	.word	0x00005360
        /*05bc*/ 	.word	0x000000ff
        /*05c0*/ 	.word	0x00000080
        /*05c4*/ 	.short	0x010b
        /*05c6*/ 	.byte	0x07
	.zero		1


	//   ....[77]....
        /*05c8*/ 	.word	0x000053b0
        /*05cc*/ 	.word	0x000000ff
        /*05d0*/ 	.word	0x00000000
        /*05d4*/ 	.short	0x0101
        /*05d6*/ 	.byte	0x0d
	.zero		1


	//   ....[78]....
        /*05d8*/ 	.word	0x000053f0
        /*05dc*/ 	.word	0x000000ff
        /*05e0*/ 	.word	0x00000098
        /*05e4*/ 	.short	0x010a
        /*05e6*/ 	.byte	0x05
	.zero		1


	//   ....[79]....
        /*05e8*/ 	.word	0x00005640
        /*05ec*/ 	.word	0x000000ff
        /*05f0*/ 	.word	0x00000080
        /*05f4*/ 	.short	0x010b
        /*05f6*/ 	.byte	0x05
	.zero		1


	//   ....[80]....
        /*05f8*/ 	.word	0x00005680
        /*05fc*/ 	.word	0x000000ff
        /*0600*/ 	.word	0x00000000
        /*0604*/ 	.short	0x0101
        /*0606*/ 	.byte	0x07
	.zero		1


	//   ....[81]....
        /*0608*/ 	.word	0x000056f0
        /*060c*/ 	.word	0x000000ff
        /*0610*/ 	.word	0x00000000
        /*0614*/ 	.short	0x010a
        /*0616*/ 	.byte	0x05
	.zero		1


	//   ....[82]....
        /*0618*/ 	.word	0x00005780
        /*061c*/ 	.word	0x000000ff
        /*0620*/ 	.word	0x00000000
        /*0624*/ 	.short	0x010a
        /*0626*/ 	.byte	0x05
	.zero		1


	//   ....[83]....
        /*0628*/ 	.word	0x00005820
        /*062c*/ 	.word	0x00000000
        /*0630*/ 	.word	0x00000000
        /*0634*/ 	.short	0x010a
        /*0636*/ 	.byte	0xff
	.zero		1


	//   ....[84]....
        /*0638*/ 	.word	0x00005b60
        /*063c*/ 	.word	0x00000000
        /*0640*/ 	.word	0x000000c0
        /*0644*/ 	.short	0x010a
        /*0646*/ 	.byte	0xff
	.zero		1


	//   ....[85]....
        /*0648*/ 	.word	0x00005c70
        /*064c*/ 	.word	0x00000000
        /*0650*/ 	.word	0x00000000
        /*0654*/ 	.short	0x0101
        /*0656*/ 	.byte	0xff
	.zero		1


	//   ....[86]....
        /*0658*/ 	.word	0x00006700
        /*065c*/ 	.word	0x00000000
        /*0660*/ 	.word	0x00000080
        /*0664*/ 	.short	0x010a
        /*0666*/ 	.byte	0xff
	.zero		1


	//   ....[87]....
        /*0668*/ 	.word	0x00006770
        /*066c*/ 	.word	0x00000049
        /*0670*/ 	.word	0x000000e0
        /*0674*/ 	.short	0x010a
        /*0676*/ 	.byte	0xff
	.zero		1


	//   ....[88]....
        /*0678*/ 	.word	0x00006860
        /*067c*/ 	.word	0x00000000
        /*0680*/ 	.word	0x00000080
        /*0684*/ 	.short	0x010a
        /*0686*/ 	.byte	0xff
	.zero		1


	//   ....[89]....
        /*0688*/ 	.word	0x00006990
        /*068c*/ 	.word	0x00000049
        /*0690*/ 	.word	0x000000e0
        /*0694*/ 	.short	0x010a
        /*0696*/ 	.byte	0xff
	.zero		1


	//   ....[90]....
        /*0698*/ 	.word	0x000074a0
        /*069c*/ 	.word	0x00000000
        /*06a0*/ 	.word	0x00000000
        /*06a4*/ 	.short	0x0101
        /*06a6*/ 	.byte	0xff
	.zero		1


	//   ....[91]....
        /*06a8*/ 	.word	0x000074b0
        /*06ac*/ 	.word	0x00000003
        /*06b0*/ 	.word	0x00000080
        /*06b4*/ 	.short	0x010a
        /*06b6*/ 	.byte	0xff
	.zero		1


	//   ....[92]....
        /*06b8*/ 	.word	0x00007580
        /*06bc*/ 	.word	0x00000003
        /*06c0*/ 	.word	0x00000080
        /*06c4*/ 	.short	0x010a
        /*06c6*/ 	.byte	0xff
	.zero		1


	//   ....[93]....
        /*06c8*/ 	.word	0x000078f0
        /*06cc*/ 	.word	0x000000ff
        /*06d0*/ 	.word	0x00000000
        /*06d4*/ 	.short	0x0101
        /*06d6*/ 	.byte	0x05
	.zero		1


	//   ....[94]....
        /*06d8*/ 	.word	0x00008220
        /*06dc*/ 	.word	0x00000000
        /*06e0*/ 	.word	0x00000000
        /*06e4*/ 	.short	0x0101
        /*06e6*/ 	.byte	0xff
	.zero		1


	//   ....[95]....
        /*06e8*/ 	.word	0x000084a0
        /*06ec*/ 	.word	0x000000ff
        /*06f0*/ 	.word	0x00000000
        /*06f4*/ 	.short	0x0101
        /*06f6*/ 	.byte	0x04
	.zero		1


	//   ....[96]....
        /*06f8*/ 	.word	0x000084c0
        /*06fc*/ 	.word	0x00000002
        /*0700*/ 	.word	0x00000110
        /*0704*/ 	.short	0x010a
        /*0706*/ 	.byte	0xff
	.zero		1


	//   ....[97]....
        /*0708*/ 	.word	0x00008520
        /*070c*/ 	.word	0x00000002
        /*0710*/ 	.word	0x00000040
        /*0714*/ 	.short	0x010a
        /*0716*/ 	.byte	0xff
	.zero		1


	//   ....[98]....
        /*0718*/ 	.word	0x00008580
        /*071c*/ 	.word	0x00000002
        /*0720*/ 	.word	0x00000040
        /*0724*/ 	.short	0x010a
        /*0726*/ 	.byte	0xff
	.zero		1


	//   ....[99]....
        /*0728*/ 	.word	0x000085d0
        /*072c*/ 	.word	0x00000002
        /*0730*/ 	.word	0x000000c0
        /*0734*/ 	.short	0x010a
        /*0736*/ 	.byte	0xff
	.zero		1


	//   ....[100]....
        /*0738*/ 	.word	0x00008630
        /*073c*/ 	.word	0x00000000
        /*0740*/ 	.word	0x00000000
        /*0744*/ 	.short	0x010a
        /*0746*/ 	.byte	0xff
	.zero		1


	//   ....[101]....
        /*0748*/ 	.word	0x00008690
        /*074c*/ 	.word	0x00000000
        /*0750*/ 	.word	0x00000000
        /*0754*/ 	.short	0x010a
        /*0756*/ 	.byte	0xff
	.zero		1


	//   ....[102]....
        /*0758*/ 	.word	0x000086f0
        /*075c*/ 	.word	0x00000000
        /*0760*/ 	.word	0x00000000
        /*0764*/ 	.short	0x010a
        /*0766*/ 	.byte	0xff
	.zero		1


	//   ....[103]....
        /*0768*/ 	.word	0x00008750
        /*076c*/ 	.word	0x00000000
        /*0770*/ 	.word	0x00000000
        /*0774*/ 	.short	0x010a
        /*0776*/ 	.byte	0xff
	.zero		1


	//   ....[104]....
        /*0778*/ 	.word	0x000087b0
        /*077c*/ 	.word	0x00000000
        /*0780*/ 	.word	0x00000000
        /*0784*/ 	.short	0x010a
        /*0786*/ 	.byte	0xff
	.zero		1


	//   ....[105]....
        /*0788*/ 	.word	0x00008810
        /*078c*/ 	.word	0x00000000
        /*0790*/ 	.word	0x00000000
        /*0794*/ 	.short	0x010a
        /*0796*/ 	.byte	0xff
	.zero		1


	//   ....[106]....
        /*0798*/ 	.word	0x00008870
        /*079c*/ 	.word	0x00000000
        /*07a0*/ 	.word	0x00000000
        /*07a4*/ 	.short	0x010a
        /*07a6*/ 	.byte	0xff
	.zero		1


	//   ....[107]....
        /*07a8*/ 	.word	0x000088c0
        /*07ac*/ 	.word	0x00000000
        /*07b0*/ 	.word	0x00000100
        /*07b4*/ 	.short	0x010a
        /*07b6*/ 	.byte	0xff
	.zero		1


	//   ....[108]....
        /*07b8*/ 	.word	0x00008920
        /*07bc*/ 	.word	0x00000000
        /*07c0*/ 	.word	0x000000d0
        /*07c4*/ 	.short	0x010a
        /*07c6*/ 	.byte	0xff
	.zero		1


	//   ....[109]....
        /*07c8*/ 	.word	0x00008970
        /*07cc*/ 	.word	0x00000000
        /*07d0*/ 	.word	0x000000c0
        /*07d4*/ 	.short	0x010a
        /*07d6*/ 	.byte	0xff
	.zero		1


	//   ....[110]....
        /*07d8*/ 	.word	0x000089d0
        /*07dc*/ 	.word	0x00000000
        /*07e0*/ 	.word	0x000000d0
        /*07e4*/ 	.short	0x010a
        /*07e6*/ 	.byte	0xff
	.zero		1


	//   ....[111]....
        /*07e8*/ 	.word	0x00008a20
        /*07ec*/ 	.word	0x00000002
        /*07f0*/ 	.word	0x000000c0
        /*07f4*/ 	.short	0x010a
        /*07f6*/ 	.byte	0xff
	.zero		1


	//   ....[112]....
        /*07f8*/ 	.word	0x00008a80
        /*07fc*/ 	.word	0x00000003
        /*0800*/ 	.word	0x000000f0
        /*0804*/ 	.short	0x010a
        /*0806*/ 	.byte	0xff
	.zero		1


	//   ....[113]....
        /*0808*/ 	.word	0x00008ae0
        /*080c*/ 	.word	0x00000002
        /*0810*/ 	.word	0x00000000
        /*0814*/ 	.short	0x010a
        /*0816*/ 	.byte	0xff
	.zero		1


	//   ....[114]....
        /*0818*/ 	.word	0x00008b40
        /*081c*/ 	.word	0x00000000
        /*0820*/ 	.word	0x00000000
        /*0824*/ 	.short	0x010a
        /*0826*/ 	.byte	0xff
	.zero		1


	//   ....[115]....
        /*0828*/ 	.word	0x00008ba0
        /*082c*/ 	.word	0x00000000
        /*0830*/ 	.word	0x00000000
        /*0834*/ 	.short	0x010a
        /*0836*/ 	.byte	0xff
	.zero		1


	//   ....[116]....
        /*0838*/ 	.word	0x00008bf0
        /*083c*/ 	.word	0x00000000
        /*0840*/ 	.word	0x000000c0
        /*0844*/ 	.short	0x010a
        /*0846*/ 	.byte	0xff
	.zero		1


	//   ....[117]....
        /*0848*/ 	.word	0x00008c50
        /*084c*/ 	.word	0x00000000
        /*0850*/ 	.word	0x000000b8
        /*0854*/ 	.short	0x010a
        /*0856*/ 	.byte	0xff
	.zero		1


	//   ....[118]....
        /*0858*/ 	.word	0x00008cb0
        /*085c*/ 	.word	0x00000000
        /*0860*/ 	.word	0x00000098
        /*0864*/ 	.short	0x010a
        /*0866*/ 	.byte	0xff
	.zero		1


	//   ....[119]....
        /*0868*/ 	.word	0x00008d10
        /*086c*/ 	.word	0x00000000
        /*0870*/ 	.word	0x00000098
        /*0874*/ 	.short	0x010a
        /*0876*/ 	.byte	0xff
	.zero		1


	//   ....[120]....
        /*0878*/ 	.word	0x00008d70
        /*087c*/ 	.word	0x00000000
        /*0880*/ 	.word	0x00000000
        /*0884*/ 	.short	0x010a
        /*0886*/ 	.byte	0xff
	.zero		1


	//   ....[121]....
        /*0888*/ 	.word	0x00008dd0
        /*088c*/ 	.word	0x00000000
        /*0890*/ 	.word	0x00000000
        /*0894*/ 	.short	0x010a
        /*0896*/ 	.byte	0xff
	.zero		1


	//   ....[122]....
        /*0898*/ 	.word	0x00008e20
        /*089c*/ 	.word	0x00000000
        /*08a0*/ 	.word	0x000000c0
        /*08a4*/ 	.short	0x010a
        /*08a6*/ 	.byte	0xff
	.zero		1


	//   ....[123]....
        /*08a8*/ 	.word	0x00008e70
        /*08ac*/ 	.word	0x00000000
        /*08b0*/ 	.word	0x00000080
        /*08b4*/ 	.short	0x010a
        /*08b6*/ 	.byte	0xff
	.zero		1


	//   ....[124]....
        /*08b8*/ 	.word	0x00008ec0
        /*08bc*/ 	.word	0x00000049
        /*08c0*/ 	.word	0x000000e0
        /*08c4*/ 	.short	0x010a
        /*08c6*/ 	.byte	0xff
	.zero		1


	//   ....[125]....
        /*08c8*/ 	.word	0x00008f10
        /*08cc*/ 	.word	0x00000003
        /*08d0*/ 	.word	0x00000080
        /*08d4*/ 	.short	0x010a
        /*08d6*/ 	.byte	0xff
	.zero		1


	//----- nvinfo : EIATTR_NUM_MBARRIERS
	.align		4
.L_47:
        /*08d8*/ 	.byte	0x03, 0x38
        /*08da*/ 	.short	0x0024


	//----- nvinfo : EIATTR_EXIT_INSTR_OFFSETS
	.align		4
        /*08dc*/ 	.byte	0x04, 0x1c
        /*08de*/ 	.short	(.L_49 - .L_48)


	//   ....[0]....
.L_48:
        /*08e0*/ 	.word	0x00002ec0


	//   ....[1]....
        /*08e4*/ 	.word	0x000033c0


	//   ....[2]....
        /*08e8*/ 	.word	0x00003420


	//   ....[3]....
        /*08ec*/ 	.word	0x000049d0


	//   ....[4]....
        /*08f0*/ 	.word	0x00005850


	//   ....[5]....
        /*08f4*/ 	.word	0x00005890


	//   ....[6]....
        /*08f8*/ 	.word	0x00008390


	//   ....[7]....
        /*08fc*/ 	.word	0x00008410


	//   ....[8]....
        /*0900*/ 	.word	0x00008440


	//   ....[9]....
        /*0904*/ 	.word	0x000084b0


	//----- nvinfo : EIATTR_MAX_THREADS
	.align		4
.L_49:
        /*0908*/ 	.byte	0x04, 0x05
        /*090a*/ 	.short	(.L_51 - .L_50)
.L_50:
        /*090c*/ 	.word	0x00000100
        /*0910*/ 	.word	0x00000001
        /*0914*/ 	.word	0x00000001


	//----- nvinfo : EIATTR_CRS_STACK_SIZE
	.align		4
.L_51:
        /*0918*/ 	.byte	0x04, 0x1e
        /*091a*/ 	.short	(.L_53 - .L_52)
.L_52:
        /*091c*/ 	.word	0x00000000


	//----- nvinfo : EIATTR_CBANK_PARAM_SIZE
	.align		4
.L_53:
        /*0920*/ 	.byte	0x03, 0x19
        /*0922*/ 	.short	0x0c00


	//----- nvinfo : EIATTR_PARAM_CBANK
	.align		4
        /*0924*/ 	.byte	0x04, 0x0a
        /*0926*/ 	.short	(.L_55 - .L_54)
	.align		4
.L_54:
        /*0928*/ 	.word	index@(.nv.constant0._ZN7cutlass13device_kernelINS_4gemm6kernel13GemmUniversalIN4cute5tupleIJiiiiEEENS1_10collective13CollectiveMmaINS1_46MainloopSm100TmaUmmaWarpSpecializedBlockScaledILi8ELi2ELi2ENS5_IJNS4_1CILi1EEENSA_ILi8EEESB_EEEEENS5_IJNSA_ILi128EEENSA_ILi64EEESF_EEENS5_IJNS_12float_e5m2_tENS_13float_ue8m0_tEEEENS5_IJNS5_IJlSB_lEEENS4_6LayoutINS5_IJNS5_IJNS5_IJNSA_ILi32EEENSA_ILi4EEEEEEiEEESQ_NS5_IJSB_iEEEEEENS5_IJNS5_IJNS5_IJNSA_ILi16EEESO_EEEiEEENS5_IJNS5_IJNSA_ILi0EEESB_EEENSA_ILi512EEEEEENS5_IJSW_iEEEEEEEEEEESK_S13_NS4_8TiledMMAINS4_8MMA_AtomIJNS4_21SM100_MMA_MXF8F6F4_SSISI_SI_fSJ_Li128ELi64ELNS4_4UMMA5MajorE0ELS18_0ELNS17_7ScaleInE0ELS19_0EEEEEENSM_INS5_IJSB_SB_SB_EEENS5_IJSW_SW_SW_EEEEENS5_IJNS4_10UnderscoreES1F_S1F_EEEEENS5_IJNS4_23SM90_TMA_LOAD_MULTICASTES1I_EEENS5_IJNS4_14ComposedLayoutINS4_7SwizzleILi3ELi4ELi3EEENS4_18smem_ptr_flag_bitsILi8EEENSM_INS5_IJSC_SF_EEENS5_IJSF_SB_EEEEEEENSM_INS5_IJNS5_IJNS5_IJSP_SB_EEENS5_IJSN_SB_EEEEEESB_NS5_IJSO_SB_EEEEEENS5_IJNS5_IJNS5_IJSU_SY_EEESX_EEESW_NS5_IJSB_SY_EEEEEEEEEEEvNS4_8identityENS5_IJNS4_13SM90_TMA_LOADES25_EEES23_vS24_EENS_8epilogue10collective18CollectiveEpilogueINS28_23Sm100TmaWarpSpecializedILi3ELi2ELi32ELb1ELb0EEEJSH_NS5_IJNSM_ISF_SB_EENSM_ISN_SB_EEEEENS_10bfloat16_tESL_S2G_SL_NS28_6fusion15FusionCallbacksIS2C_NS2H_17LinearCombinationIS2G_fS2G_fLNS_15FloatRoundStyleE2EEESH_S2F_JEEENS4_5SM1004TMEM4LOAD26SM100_TMEM_LOAD_32dp32b32xES25_NS1K_INS1L_ILi2ELi4ELi3EEENS1N_ILi16EEENSM_INS5_IJSC_SN_EEES1U_EEEENS4_39AutoVectorizingCopyWithAssumedAlignmentILi128EEENS4_14SM90_TMA_STOREES2V_S2X_S2X_EEEvvEEEEvNT_6ParamsE)
        /*092c*/ 	.short	0x0380
        /*092e*/ 	.short	0x0c00


	//----- nvinfo : EIATTR_SW_WAR
	.align		4
.L_55:
        /*0930*/ 	.byte	0x04, 0x36
        /*0932*/ 	.short	(.L_57 - .L_56)
.L_56:
        /*0934*/ 	.word	0x00000008
.L_57:


//--------------------- .nv.callgraph             --------------------------
	.section	.nv.callgraph,"",@"SHT_CUDA_CALLGRAPH"
	.align	4
	.sectionentsize	8
	.align		4
        /*0000*/ 	.word	0x00000000
	.align		4
        /*0004*/ 	.word	0xffffffff
	.align		4
        /*0008*/ 	.word	index@(_ZN7cutlass13device_kernelINS_4gemm6kernel13GemmUniversalIN4cute5tupleIJiiiiEEENS1_10collective13CollectiveMmaINS1_46MainloopSm100TmaUmmaWarpSpecializedBlockScaledILi8ELi2ELi2ENS5_IJNS4_1CILi1EEENSA_ILi8EEESB_EEEEENS5_IJNSA_ILi128EEENSA_ILi64EEESF_EEENS5_IJNS_12float_e5m2_tENS_13float_ue8m0_tEEEENS5_IJNS5_IJlSB_lEEENS4_6LayoutINS5_IJNS5_IJNS5_IJNSA_ILi32EEENSA_ILi4EEEEEEiEEESQ_NS5_IJSB_iEEEEEENS5_IJNS5_IJNS5_IJNSA_ILi16EEESO_EEEiEEENS5_IJNS5_IJNSA_ILi0EEESB_EEENSA_ILi512EEEEEENS5_IJSW_iEEEEEEEEEEESK_S13_NS4_8TiledMMAINS4_8MMA_AtomIJNS4_21SM100_MMA_MXF8F6F4_SSISI_SI_fSJ_Li128ELi64ELNS4_4UMMA5MajorE0ELS18_0ELNS17_7ScaleInE0ELS19_0EEEEEENSM_INS5_IJSB_SB_SB_EEENS5_IJSW_SW_SW_EEEEENS5_IJNS4_10UnderscoreES1F_S1F_EEEEENS5_IJNS4_23SM90_TMA_LOAD_MULTICASTES1I_EEENS5_IJNS4_14ComposedLayoutINS4_7SwizzleILi3ELi4ELi3EEENS4_18smem_ptr_flag_bitsILi8EEENSM_INS5_IJSC_SF_EEENS5_IJSF_SB_EEEEEEENSM_INS5_IJNS5_IJNS5_IJSP_SB_EEENS5_IJSN_SB_EEEEEESB_NS5_IJSO_SB_EEEEEENS5_IJNS5_IJNS5_IJSU_SY_EEESX_EEESW_NS5_IJSB_SY_EEEEEEEEEEEvNS4_8identityENS5_IJNS4_13SM90_TMA_LOADES25_EEES23_vS24_EENS_8epilogue10collective18CollectiveEpilogueINS28_23Sm100TmaWarpSpecializedILi3ELi2ELi32ELb1ELb0EEEJSH_NS5_IJNSM_ISF_SB_EENSM_ISN_SB_EEEEENS_10bfloat16_tESL_S2G_SL_NS28_6fusion15FusionCallbacksIS2C_NS2H_17LinearCombinationIS2G_fS2G_fLNS_15FloatRoundStyleE2EEESH_S2F_JEEENS4_5SM1004TMEM4LOAD26SM100_TMEM_LOAD_32dp32b32xES25_NS1K_INS1L_ILi2ELi4ELi3EEENS1N_ILi16EEENSM_INS5_IJSC_SN_EEES1U_EEEENS4_39AutoVectorizingCopyWithAssumedAlignmentILi128EEENS4_14SM90_TMA_STOREES2V_S2X_S2X_EEEvvEEEEvNT_6ParamsE)
	.align		4
        /*000c*/ 	.word	index@(__assertfail)
	.align		4
        /*0010*/ 	.word	0x00000000
	.align		4
        /*0014*/ 	.word	0xfffffffe
	.align		4
        /*0018*/ 	.word	0x00000000
	.align		4
        /*001c*/ 	.word	0xfffffffd
	.align		4
        /*0020*/ 	.word	0x00000000
	.align		4
        /*0024*/ 	.word	0xfffffffc


//--------------------- .nv.constant4             --------------------------
	.section	.nv.constant4,"a",@progbits
	.align	8
	.align		8
.nv.constant4:
        /*0000*/ 	.dword	__assertfail
	.align		8
        /*0008*/ 	.dword	__unnamed_1
	.align		8
        /*0010*/ 	.dword	__unnamed_2
	.align		8
        /*0018*/ 	.dword	_ZN40_INTERNAL_e8ba9943_4_k_cu_1234b5a9_184634cuda3std3__45__cpo5beginE
	.align		8
        /*0020*/ 	.dword	_ZN40_INTERNAL_e8ba9943_4_k_cu_1234b5a9_184634cuda3std3__45__cpo3endE
	.align		8
        /*0028*/ 	.dword	_ZN40_INTERNAL_e8ba9943_4_k_cu_1234b5a9_184634cuda3std3__45__cpo6cbeginE
	.align		8
        /*0030*/ 	.dword	_ZN40_INTERNAL_e8ba9943_4_k_cu_1234b5a9_184634cuda3std3__45__cpo4cendE
	.align		8
        /*0038*/ 	.dword	_ZN40_INTERNAL_e8ba9943_4_k_cu_1234b5a9_184634cuda3std3__442_GLOBAL__N__e8ba9943_4_k_cu_1234b5a9_184636ignoreE
	.align		8
        /*0040*/ 	.dword	_ZN40_INTERNAL_e8ba9943_4_k_cu_1234b5a9_184634cuda3std3__419piecewise_constructE
	.align		8
        /*0048*/ 	.dword	_ZN40_INTERNAL_e8ba9943_4_k_cu_1234b5a9_184634cuda3std3__48in_placeE
	.align		8
        /*0050*/ 	.dword	_ZN40_INTERNAL_e8ba9943_4_k_cu_1234b5a9_184634cuda3std6ranges3__45__cpo4swapE
	.align		8
        /*0058*/ 	.dword	_ZN40_INTERNAL_e8ba9943_4_k_cu_1234b5a9_184634cuda3std6ranges3__45__cpo9iter_moveE
	.align		8
        /*0060*/ 	.dword	_ZN40_INTERNAL_e8ba9943_4_k_cu_1234b5a9_184634cute7productE
	.align		8
        /*0068*/ 	.dword	_ZN40_INTERNAL_e8ba9943_4_k_cu_1234b5a9_184634cute1_E
	.align		8
        /*0070*/ 	.dword	$str$25
	.align		8
        /*0078*/ 	.dword	$str$26
	.align		8
        /*0080*/ 	.dword	$str$27
	.align		8
        /*0088*/ 	.dword	$str$28


//--------------------- .text._ZN7cutlass13device_kernelINS_4gemm6kernel13GemmUniversalIN4cute5tupleIJiiiiEEENS1_10collective13CollectiveMmaINS1_46MainloopSm100TmaUmmaWarpSpecializedBlockScaledILi8ELi2ELi2ENS5_IJNS4_1CILi1EEENSA_ILi8EEESB_EEEEENS5_IJNSA_ILi128EEENSA_ILi64EEESF_EEENS5_IJNS_12float_e5m2_tENS_13float_ue8m0_tEEEENS5_IJNS5_IJlSB_lEEENS4_6LayoutINS5_IJNS5_IJNS5_IJNSA_ILi32EEENSA_ILi4EEEEEEiEEESQ_NS5_IJSB_iEEEEEENS5_IJNS5_IJNS5_IJNSA_ILi16EEESO_EEEiEEENS5_IJNS5_IJNSA_ILi0EEESB_EEENSA_ILi512EEEEEENS5_IJSW_iEEEEEEEEEEESK_S13_NS4_8TiledMMAINS4_8MMA_AtomIJNS4_21SM100_MMA_MXF8F6F4_SSISI_SI_fSJ_Li128ELi64ELNS4_4UMMA5MajorE0ELS18_0ELNS17_7ScaleInE0ELS19_0EEEEEENSM_INS5_IJSB_SB_SB_EEENS5_IJSW_SW_SW_EEEEENS5_IJNS4_10UnderscoreES1F_S1F_EEEEENS5_IJNS4_23SM90_TMA_LOAD_MULTICASTES1I_EEENS5_IJNS4_14ComposedLayoutINS4_7SwizzleILi3ELi4ELi3EEENS4_18smem_ptr_flag_bitsILi8EEENSM_INS5_IJSC_SF_EEENS5_IJSF_SB_EEEEEEENSM_INS5_IJNS5_IJNS5_IJSP_SB_EEENS5_IJSN_SB_EEEEEESB_NS5_IJSO_SB_EEEEEENS5_IJNS5_IJNS5_IJSU_SY_EEESX_EEESW_NS5_IJSB_SY_EEEEEEEEEEEvNS4_8identityENS5_IJNS4_13SM90_TMA_LOADES25_EEES23_vS24_EENS_8epilogue10collective18CollectiveEpilogueINS28_23Sm100TmaWarpSpecializedILi3ELi2ELi32ELb1ELb0EEEJSH_NS5_IJNSM_ISF_SB_EENSM_ISN_SB_EEEEENS_10bfloat16_tESL_S2G_SL_NS28_6fusion15FusionCallbacksIS2C_NS2H_17LinearCombinationIS2G_fS2G_fLNS_15FloatRoundStyleE2EEESH_S2F_JEEENS4_5SM1004TMEM4LOAD26SM100_TMEM_LOAD_32dp32b32xES25_NS1K_INS1L_ILi2ELi4ELi3EEENS1N_ILi16EEENSM_INS5_IJSC_SN_EEES1U_EEEENS4_39AutoVectorizingCopyWithAssumedAlignmentILi128EEENS4_14SM90_TMA_STOREES2V_S2X_S2X_EEEvvEEEEvNT_6ParamsE --------------------------
	.section	.text._ZN7cutlass13device_kernelINS_4gemm6kernel13GemmUniversalIN4cute5tupleIJiiiiEEENS1_10collective13CollectiveMmaINS1_46MainloopSm100TmaUmmaWarpSpecializedBlockScaledILi8ELi2ELi2ENS5_IJNS4_1CILi1EEENSA_ILi8EEESB_EEEEENS5_IJNSA_ILi128EEENSA_ILi64EEESF_EEENS5_IJNS_12float_e5m2_tENS_13float_ue8m0_tEEEENS5_IJNS5_IJlSB_lEEENS4_6LayoutINS5_IJNS5_IJNS5_IJNSA_ILi32EEENSA_ILi4EEEEEEiEEESQ_NS5_IJSB_iEEEEEENS5_IJNS5_IJNS5_IJNSA_ILi16EEESO_EEEiEEENS5_IJNS5_IJNSA_ILi0EEESB_EEENSA_ILi512EEEEEENS5_IJSW_iEEEEEEEEEEESK_S13_NS4_8TiledMMAINS4_8MMA_AtomIJNS4_21SM100_MMA_MXF8F6F4_SSISI_SI_fSJ_Li128ELi64ELNS4_4UMMA5MajorE0ELS18_0ELNS17_7ScaleInE0ELS19_0EEEEEENSM_INS5_IJSB_SB_SB_EEENS5_IJSW_SW_SW_EEEEENS5_IJNS4_10UnderscoreES1F_S1F_EEEEENS5_IJNS4_23SM90_TMA_LOAD_MULTICASTES1I_EEENS5_IJNS4_14ComposedLayoutINS4_7SwizzleILi3ELi4ELi3EEENS4_18smem_ptr_flag_bitsILi8EEENSM_INS5_IJSC_SF_EEENS5_IJSF_SB_EEEEEEENSM_INS5_IJNS5_IJNS5_IJSP_SB_EEENS5_IJSN_SB_EEEEEESB_NS5_IJSO_SB_EEEEEENS5_IJNS5_IJNS5_IJSU_SY_EEESX_EEESW_NS5_IJSB_SY_EEEEEEEEEEEvNS4_8identityENS5_IJNS4_13SM90_TMA_LOADES25_EEES23_vS24_EENS_8epilogue10collective18CollectiveEpilogueINS28_23Sm100TmaWarpSpecializedILi3ELi2ELi32ELb1ELb0EEEJSH_NS5_IJNSM_ISF_SB_EENSM_ISN_SB_EEEEENS_10bfloat16_tESL_S2G_SL_NS28_6fusion15FusionCallbacksIS2C_NS2H_17LinearCombinationIS2G_fS2G_fLNS_15FloatRoundStyleE2EEESH_S2F_JEEENS4_5SM1004TMEM4LOAD26SM100_TMEM_LOAD_32dp32b32xES25_NS1K_INS1L_ILi2ELi4ELi3EEENS1N_ILi16EEENSM_INS5_IJSC_SN_EEES1U_EEEENS4_39AutoVectorizingCopyWithAssumedAlignmentILi128EEENS4_14SM90_TMA_STOREES2V_S2X_S2X_EEEvvEEEEvNT_6ParamsE,"ax",@progbits
	.align	128
.text._ZN7cutlass13device_kernelINS_4gemm6kernel13GemmUniversalIN4cute5tupleIJiiiiEEENS1_10collective13CollectiveMmaINS1_46MainloopSm100TmaUmmaWarpSpecializedBlockScaledILi8ELi2ELi2ENS5_IJNS4_1CILi1EEENSA_ILi8EEESB_EEEEENS5_IJNSA_ILi128EEENSA_ILi64EEESF_EEENS5_IJNS_12float_e5m2_tENS_13float_ue8m0_tEEEENS5_IJNS5_IJlSB_lEEENS4_6LayoutINS5_IJNS5_IJNS5_IJNSA_ILi32EEENSA_ILi4EEEEEEiEEESQ_NS5_IJSB_iEEEEEENS5_IJNS5_IJNS5_IJNSA_ILi16EEESO_EEEiEEENS5_IJNS5_IJNSA_ILi0EEESB_EEENSA_ILi512EEEEEENS5_IJSW_iEEEEEEEEEEESK_S13_NS4_8TiledMMAINS4_8MMA_AtomIJNS4_21SM100_MMA_MXF8F6F4_SSISI_SI_fSJ_Li128ELi64ELNS4_4UMMA5MajorE0ELS18_0ELNS17_7ScaleInE0ELS19_0EEEEEENSM_INS5_IJSB_SB_SB_EEENS5_IJSW_SW_SW_EEEEENS5_IJNS4_10UnderscoreES1F_S1F_EEEEENS5_IJNS4_23SM90_TMA_LOAD_MULTICASTES1I_EEENS5_IJNS4_14ComposedLayoutINS4_7SwizzleILi3ELi4ELi3EEENS4_18smem_ptr_flag_bitsILi8EEENSM_INS5_IJSC_SF_EEENS5_IJSF_SB_EEEEEEENSM_INS5_IJNS5_IJNS5_IJSP_SB_EEENS5_IJSN_SB_EEEEEESB_NS5_IJSO_SB_EEEEEENS5_IJNS5_IJNS5_IJSU_SY_EEESX_EEESW_NS5_IJSB_SY_EEEEEEEEEEEvNS4_8identityENS5_IJNS4_13SM90_TMA_LOADES25_EEES23_vS24_EENS_8epilogue10collective18CollectiveEpilogueINS28_23Sm100TmaWarpSpecializedILi3ELi2ELi32ELb1ELb0EEEJSH_NS5_IJNSM_ISF_SB_EENSM_ISN_SB_EEEEENS_10bfloat16_tESL_S2G_SL_NS28_6fusion15FusionCallbacksIS2C_NS2H_17LinearCombinationIS2G_fS2G_fLNS_15FloatRoundStyleE2EEESH_S2F_JEEENS4_5SM1004TMEM4LOAD26SM100_TMEM_LOAD_32dp32b32xES25_NS1K_INS1L_ILi2ELi4ELi3EEENS1N_ILi16EEENSM_INS5_IJSC_SN_EEES1U_EEEENS4_39AutoVectorizingCopyWithAssumedAlignmentILi128EEENS4_14SM90_TMA_STOREES2V_S2X_S2X_EEEvvEEEEvNT_6ParamsE:
        .type           _ZN7cutlass13device_kernelINS_4gemm6kernel13GemmUniversalIN4cute5tupleIJiiiiEEENS1_10collective13CollectiveMmaINS1_46MainloopSm100TmaUmmaWarpSpecializedBlockScaledILi8ELi2ELi2ENS5_IJNS4_1CILi1EEENSA_ILi8EEESB_EEEEENS5_IJNSA_ILi128EEENSA_ILi64EEESF_EEENS5_IJNS_12float_e5m2_tENS_13float_ue8m0_tEEEENS5_IJNS5_IJlSB_lEEENS4_6LayoutINS5_IJNS5_IJNS5_IJNSA_ILi32EEENSA_ILi4EEEEEEiEEESQ_NS5_IJSB_iEEEEEENS5_IJNS5_IJNS5_IJNSA_ILi16EEESO_EEEiEEENS5_IJNS5_IJNSA_ILi0EEESB_EEENSA_ILi512EEEEEENS5_IJSW_iEEEEEEEEEEESK_S13_NS4_8TiledMMAINS4_8MMA_AtomIJNS4_21SM100_MMA_MXF8F6F4_SSISI_SI_fSJ_Li128ELi64ELNS4_4UMMA5MajorE0ELS18_0ELNS17_7ScaleInE0ELS19_0EEEEEENSM_INS5_IJSB_SB_SB_EEENS5_IJSW_SW_SW_EEEEENS5_IJNS4_10UnderscoreES1F_S1F_EEEEENS5_IJNS4_23SM90_TMA_LOAD_MULTICASTES1I_EEENS5_IJNS4_14ComposedLayoutINS4_7SwizzleILi3ELi4ELi3EEENS4_18smem_ptr_flag_bitsILi8EEENSM_INS5_IJSC_SF_EEENS5_IJSF_SB_EEEEEEENSM_INS5_IJNS5_IJNS5_IJSP_SB_EEENS5_IJSN_SB_EEEEEESB_NS5_IJSO_SB_EEEEEENS5_IJNS5_IJNS5_IJSU_SY_EEESX_EEESW_NS5_IJSB_SY_EEEEEEEEEEEvNS4_8identityENS5_IJNS4_13SM90_TMA_LOADES25_EEES23_vS24_EENS_8epilogue10collective18CollectiveEpilogueINS28_23Sm100TmaWarpSpecializedILi3ELi2ELi32ELb1ELb0EEEJSH_NS5_IJNSM_ISF_SB_EENSM_ISN_SB_EEEEENS_10bfloat16_tESL_S2G_SL_NS28_6fusion15FusionCallbacksIS2C_NS2H_17LinearCombinationIS2G_fS2G_fLNS_15FloatRoundStyleE2EEESH_S2F_JEEENS4_5SM1004TMEM4LOAD26SM100_TMEM_LOAD_32dp32b32xES25_NS1K_INS1L_ILi2ELi4ELi3EEENS1N_ILi16EEENSM_INS5_IJSC_SN_EEES1U_EEEENS4_39AutoVectorizingCopyWithAssumedAlignmentILi128EEENS4_14SM90_TMA_STOREES2V_S2X_S2X_EEEvvEEEEvNT_6ParamsE,@function
        .size           _ZN7cutlass13device_kernelINS_4gemm6kernel13GemmUniversalIN4cute5tupleIJiiiiEEENS1_10collective13CollectiveMmaINS1_46MainloopSm100TmaUmmaWarpSpecializedBlockScaledILi8ELi2ELi2ENS5_IJNS4_1CILi1EEENSA_ILi8EEESB_EEEEENS5_IJNSA_ILi128EEENSA_ILi64EEESF_EEENS5_IJNS_12float_e5m2_tENS_13float_ue8m0_tEEEENS5_IJNS5_IJlSB_lEEENS4_6LayoutINS5_IJNS5_IJNS5_IJNSA_ILi32EEENSA_ILi4EEEEEEiEEESQ_NS5_IJSB_iEEEEEENS5_IJNS5_IJNS5_IJNSA_ILi16EEESO_EEEiEEENS5_IJNS5_IJNSA_ILi0EEESB_EEENSA_ILi512EEEEEENS5_IJSW_iEEEEEEEEEEESK_S13_NS4_8TiledMMAINS4_8MMA_AtomIJNS4_21SM100_MMA_MXF8F6F4_SSISI_SI_fSJ_Li128ELi64ELNS4_4UMMA5MajorE0ELS18_0ELNS17_7ScaleInE0ELS19_0EEEEEENSM_INS5_IJSB_SB_SB_EEENS5_IJSW_SW_SW_EEEEENS5_IJNS4_10UnderscoreES1F_S1F_EEEEENS5_IJNS4_23SM90_TMA_LOAD_MULTICASTES1I_EEENS5_IJNS4_14ComposedLayoutINS4_7SwizzleILi3ELi4ELi3EEENS4_18smem_ptr_flag_bitsILi8EEENSM_INS5_IJSC_SF_EEENS5_IJSF_SB_EEEEEEENSM_INS5_IJNS5_IJNS5_IJSP_SB_EEENS5_IJSN_SB_EEEEEESB_NS5_IJSO_SB_EEEEEENS5_IJNS5_IJNS5_IJSU_SY_EEESX_EEESW_NS5_IJSB_SY_EEEEEEEEEEEvNS4_8identityENS5_IJNS4_13SM90_TMA_LOADES25_EEES23_vS24_EENS_8epilogue10collective18CollectiveEpilogueINS28_23Sm100TmaWarpSpecializedILi3ELi2ELi32ELb1ELb0EEEJSH_NS5_IJNSM_ISF_SB_EENSM_ISN_SB_EEEEENS_10bfloat16_tESL_S2G_SL_NS28_6fusion15FusionCallbacksIS2C_NS2H_17LinearCombinationIS2G_fS2G_fLNS_15FloatRoundStyleE2EEESH_S2F_JEEENS4_5SM1004TMEM4LOAD26SM100_TMEM_LOAD_32dp32b32xES25_NS1K_INS1L_ILi2ELi4ELi3EEENS1N_ILi16EEENSM_INS5_IJSC_SN_EEES1U_EEEENS4_39AutoVectorizingCopyWithAssumedAlignmentILi128EEENS4_14SM90_TMA_STOREES2V_S2X_S2X_EEEvvEEEEvNT_6ParamsE,(.L_x_174 - _ZN7cutlass13device_kernelINS_4gemm6kernel13GemmUniversalIN4cute5tupleIJiiiiEEENS1_10collective13CollectiveMmaINS1_46MainloopSm100TmaUmmaWarpSpecializedBlockScaledILi8ELi2ELi2ENS5_IJNS4_1CILi1EEENSA_ILi8EEESB_EEEEENS5_IJNSA_ILi128EEENSA_ILi64EEESF_EEENS5_IJNS_12float_e5m2_tENS_13float_ue8m0_tEEEENS5_IJNS5_IJlSB_lEEENS4_6LayoutINS5_IJNS5_IJNS5_IJNSA_ILi32EEENSA_ILi4EEEEEEiEEESQ_NS5_IJSB_iEEEEEENS5_IJNS5_IJNS5_IJNSA_ILi16EEESO_EEEiEEENS5_IJNS5_IJNSA_ILi0EEESB_EEENSA_ILi512EEEEEENS5_IJSW_iEEEEEEEEEEESK_S13_NS4_8TiledMMAINS4_8MMA_AtomIJNS4_21SM100_MMA_MXF8F6F4_SSISI_SI_fSJ_Li128ELi64ELNS4_4UMMA5MajorE0ELS18_0ELNS17_7ScaleInE0ELS19_0EEEEEENSM_INS5_IJSB_SB_SB_EEENS5_IJSW_SW_SW_EEEEENS5_IJNS4_10UnderscoreES1F_S1F_EEEEENS5_IJNS4_23SM90_TMA_LOAD_MULTICASTES1I_EEENS5_IJNS4_14ComposedLayoutINS4_7SwizzleILi3ELi4ELi3EEENS4_18smem_ptr_flag_bitsILi8EEENSM_INS5_IJSC_SF_EEENS5_IJSF_SB_EEEEEEENSM_INS5_IJNS5_IJNS5_IJSP_SB_EEENS5_IJSN_SB_EEEEEESB_NS5_IJSO_SB_EEEEEENS5_IJNS5_IJNS5_IJSU_SY_EEESX_EEESW_NS5_IJSB_SY_EEEEEEEEEEEvNS4_8identityENS5_IJNS4_13SM90_TMA_LOADES25_EEES23_vS24_EENS_8epilogue10collective18CollectiveEpilogueINS28_23Sm100TmaWarpSpecializedILi3ELi2ELi32ELb1ELb0EEEJSH_NS5_IJNSM_ISF_SB_EENSM_ISN_SB_EEEEENS_10bfloat16_tESL_S2G_SL_NS28_6fusion15FusionCallbacksIS2C_NS2H_17LinearCombinationIS2G_fS2G_fLNS_15FloatRoundStyleE2EEESH_S2F_JEEENS4_5SM1004TMEM4LOAD26SM100_TMEM_LOAD_32dp32b32xES25_NS1K_INS1L_ILi2ELi4ELi3EEENS1N_ILi16EEENSM_INS5_IJSC_SN_EEES1U_EEEENS4_39AutoVectorizingCopyWithAssumedAlignmentILi128EEENS4_14SM90_TMA_STOREES2V_S2X_S2X_EEEvvEEEEvNT_6ParamsE)
        .other          _ZN7cutlass13device_kernelINS_4gemm6kernel13GemmUniversalIN4cute5tupleIJiiiiEEENS1_10collective13CollectiveMmaINS1_46MainloopSm100TmaUmmaWarpSpecializedBlockScaledILi8ELi2ELi2ENS5_IJNS4_1CILi1EEENSA_ILi8EEESB_EEEEENS5_IJNSA_ILi128EEENSA_ILi64EEESF_EEENS5_IJNS_12float_e5m2_tENS_13float_ue8m0_tEEEENS5_IJNS5_IJlSB_lEEENS4_6LayoutINS5_IJNS5_IJNS5_IJNSA_ILi32EEENSA_ILi4EEEEEEiEEESQ_NS5_IJSB_iEEEEEENS5_IJNS5_IJNS5_IJNSA_ILi16EEESO_EEEiEEENS5_IJNS5_IJNSA_ILi0EEESB_EEENSA_ILi512EEEEEENS5_IJSW_iEEEEEEEEEEESK_S13_NS4_8TiledMMAINS4_8MMA_AtomIJNS4_21SM100_MMA_MXF8F6F4_SSISI_SI_fSJ_Li128ELi64ELNS4_4UMMA5MajorE0ELS18_0ELNS17_7ScaleInE0ELS19_0EEEEEENSM_INS5_IJSB_SB_SB_EEENS5_IJSW_SW_SW_EEEEENS5_IJNS4_10UnderscoreES1F_S1F_EEEEENS5_IJNS4_23SM90_TMA_LOAD_MULTICASTES1I_EEENS5_IJNS4_14ComposedLayoutINS4_7SwizzleILi3ELi4ELi3EEENS4_18smem_ptr_flag_bitsILi8EEENSM_INS5_IJSC_SF_EEENS5_IJSF_SB_EEEEEEENSM_INS5_IJNS5_IJNS5_IJSP_SB_EEENS5_IJSN_SB_EEEEEESB_NS5_IJSO_SB_EEEEEENS5_IJNS5_IJNS5_IJSU_SY_EEESX_EEESW_NS5_IJSB_SY_EEEEEEEEEEEvNS4_8identityENS5_IJNS4_13SM90_TMA_LOADES25_EEES23_vS24_EENS_8epilogue10collective18CollectiveEpilogueINS28_23Sm100TmaWarpSpecializedILi3ELi2ELi32ELb1ELb0EEEJSH_NS5_IJNSM_ISF_SB_EENSM_ISN_SB_EEEEENS_10bfloat16_tESL_S2G_SL_NS28_6fusion15FusionCallbacksIS2C_NS2H_17LinearCombinationIS2G_fS2G_fLNS_15FloatRoundStyleE2EEESH_S2F_JEEENS4_5SM1004TMEM4LOAD26SM100_TMEM_LOAD_32dp32b32xES25_NS1K_INS1L_ILi2ELi4ELi3EEENS1N_ILi16EEENSM_INS5_IJSC_SN_EEES1U_EEEENS4_39AutoVectorizingCopyWithAssumedAlignmentILi128EEENS4_14SM90_TMA_STOREES2V_S2X_S2X_EEEvvEEEEvNT_6ParamsE,@"STO_CUDA_ENTRY STV_DEFAULT"
_ZN7cutlass13device_kernelINS_4gemm6kernel13GemmUniversalIN4cute5tupleIJiiiiEEENS1_10collective13CollectiveMmaINS1_46MainloopSm100TmaUmmaWarpSpecializedBlockScaledILi8ELi2ELi2ENS5_IJNS4_1CILi1EEENSA_ILi8EEESB_EEEEENS5_IJNSA_ILi128EEENSA_ILi64EEESF_EEENS5_IJNS_12float_e5m2_tENS_13float_ue8m0_tEEEENS5_IJNS5_IJlSB_lEEENS4_6LayoutINS5_IJNS5_IJNS5_IJNSA_ILi32EEENSA_ILi4EEEEEEiEEESQ_NS5_IJSB_iEEEEEENS5_IJNS5_IJNS5_IJNSA_ILi16EEESO_EEEiEEENS5_IJNS5_IJNSA_ILi0EEESB_EEENSA_ILi512EEEEEENS5_IJSW_iEEEEEEEEEEESK_S13_NS4_8TiledMMAINS4_8MMA_AtomIJNS4_21SM100_MMA_MXF8F6F4_SSISI_SI_fSJ_Li128ELi64ELNS4_4UMMA5MajorE0ELS18_0ELNS17_7ScaleInE0ELS19_0EEEEEENSM_INS5_IJSB_SB_SB_EEENS5_IJSW_SW_SW_EEEEENS5_IJNS4_10UnderscoreES1F_S1F_EEEEENS5_IJNS4_23SM90_TMA_LOAD_MULTICASTES1I_EEENS5_IJNS4_14ComposedLayoutINS4_7SwizzleILi3ELi4ELi3EEENS4_18smem_ptr_flag_bitsILi8EEENSM_INS5_IJSC_SF_EEENS5_IJSF_SB_EEEEEEENSM_INS5_IJNS5_IJNS5_IJSP_SB_EEENS5_IJSN_SB_EEEEEESB_NS5_IJSO_SB_EEEEEENS5_IJNS5_IJNS5_IJSU_SY_EEESX_EEESW_NS5_IJSB_SY_EEEEEEEEEEEvNS4_8identityENS5_IJNS4_13SM90_TMA_LOADES25_EEES23_vS24_EENS_8epilogue10collective18CollectiveEpilogueINS28_23Sm100TmaWarpSpecializedILi3ELi2ELi32ELb1ELb0EEEJSH_NS5_IJNSM_ISF_SB_EENSM_ISN_SB_EEEEENS_10bfloat16_tESL_S2G_SL_NS28_6fusion15FusionCallbacksIS2C_NS2H_17LinearCombinationIS2G_fS2G_fLNS_15FloatRoundStyleE2EEESH_S2F_JEEENS4_5SM1004TMEM4LOAD26SM100_TMEM_LOAD_32dp32b32xES25_NS1K_INS1L_ILi2ELi4ELi3EEENS1N_ILi16EEENSM_INS5_IJSC_SN_EEES1U_EEEENS4_39AutoVectorizingCopyWithAssumedAlignmentILi128EEENS4_14SM90_TMA_STOREES2V_S2X_S2X_EEEvvEEEEvNT_6ParamsE:
[----:B------:R-:W1:Y:S01]  /*0000*/  LDC R1, c[0x0][0x37c] ;  /* 0x0000df00ff017b82 */ /* 0x000e620000000800 */
[----:B------:R-:W2:Y:S01]  /*0010*/  S2R R93, SR_TID.X ;  /* 0x00000000005d7919 */ /* 0x000ea20000002100 */
[----:B------:R-:W3:Y:S01]  /*0020*/  LDCU.64 UR4, c[0x0][0xc90] ;  /* 0x00019200ff0477ac */ /* 0x000ee20008000a00 */
[----:B------:R-:W-:Y:S02]  /*0030*/  PRMT R88, RZ, 0x7610, R88 ;  /* 0x00007610ff587816 */ /* 0x000fe40000000058 */
[----:B------:R-:W-:Y:S01]  /*0040*/  ELECT P6, URZ, PT ;  /* 0x0000000000ff782f */ /* 0x000fe200038c0000 */
[----:B------:R-:W4:Y:S01]  /*0050*/  LDCU.64 UR46, c[0x0][0x358] ;  /* 0x00006b00ff2e77ac */ /* 0x000f220008000a00 */
[----:B---3--:R-:W-:-:S04]  /*0060*/  UISETP.NE.U32.AND UP0, UPT, UR4, URZ, UPT ;  /* 0x000000ff0400728c */ /* 0x008fc8000bf05070 */
[----:B------:R-:W-:Y:S01]  /*0070*/  UISETP.NE.AND.EX UP0, UPT, UR5, URZ, UPT, UP0 ;  /* 0x000000ff0500728c */ /* 0x000fe2000bf05300 */
[----:B--2---:R-:W-:-:S05]  /*0080*/  SHF.R.U32.HI R92, RZ, 0x5, R93 ;  /* 0x00000005ff5c7819 */ /* 0x004fca000001165d */
[----:B------:R-:W2:Y:S02]  /*0090*/  SHFL.IDX PT, R0, R92, RZ, 0x1f ;  /* 0x00001fff5c007589 */ /* 0x000ea400000e0000 */
[----:B--2---:R-:W-:Y:S01]  /*00a0*/  R2UR UR6, R0 ;  /* 0x00000000000672ca */ /* 0x004fe200000e0000 */
[----:B-1--4-:R-:W-:-:S14]  /*00b0*/  BRA.U UP0, `(.L_x_0) ;  /* 0x00000001002c7547 */ /* 0x012fdc000b800000 */
[----:B------:R-:W1:Y:S02]  /*00c0*/  LDCU.64 UR8, c[0x0][0xc88] ;  /* 0x00019100ff0877ac */ /* 0x000e640008000a00 */
[----:B-1----:R-:W-:-:S04]  /*00d0*/  UISETP.NE.U32.AND UP0, UPT, UR8, URZ, UPT ;  /* 0x000000ff0800728c */ /* 0x002fc8000bf05070 */
[----:B------:R-:W-:-:S09]  /*00e0*/  UISETP.NE.AND.EX UP0, UPT, UR9, URZ, UPT, UP0 ;  /* 0x000000ff0900728c */ /* 0x000fd2000bf05300 */
[----:B------:R-:W-:Y:S05]  /*00f0*/  BRA.U !UP0, `(.L_x_1) ;  /* 0x0000000108107547 */ /* 0x000fea000b800000 */
[----:B------:R-:W1:Y:S02]  /*0100*/  LDC.64 R2, c[0x0][0xc88] ;  /* 0x00032200ff027b82 */ /* 0x000e640000000a00 */
[----:B-1----:R1:W5:Y:S01]  /*0110*/  LDG.E R49, desc[UR46][R2.64] ;  /* 0x0000002e02317981 */ /* 0x002362000c1e1900 */
[----:B------:R-:W-:Y:S01]  /*0120*/  HFMA2 R88, -RZ, RZ, 0, 5.9604644775390625e-08 ;  /* 0x00000001ff587431 */ /* 0x000fe200000001ff */
[----:B------:R-:W-:Y:S05]  /*0130*/  BRA `(.L_x_0) ;  /* 0x00000000000c7947 */ /* 0x000fea0003800000 */
.L_x_1:
[----:B------:R-:W1:Y:S01]  /*0140*/  LDCU UR7, c[0x0][0xc80] ;  /* 0x00019000ff0777ac */ /* 0x000e620008000800 */
[----:B------:R-:W-:Y:S01]  /*0150*/  HFMA2 R88, -RZ, RZ, 0, 5.9604644775390625e-08 ;  /* 0x00000001ff587431 */ /* 0x000fe200000001ff */
[----:B-1----:R-:W-:Y:S02]  /*0160*/  MOV R49, UR7 ;  /* 0x0000000700317c02 */ /* 0x002fe40008000f00 */
.L_x_0:
[----:B------:R-:W2:Y:S02]  /*0170*/  LDCU.64 UR8, c[0x0][0xcb0] ;  /* 0x00019600ff0877ac */ /* 0x000ea40008000a00 */
[----:B--2---:R-:W-:-:S04]  /*0180*/  UISETP.NE.U32.AND UP0, UPT, UR8, URZ, UPT ;  /* 0x000000ff0800728c */ /* 0x004fc8000bf05070 */
[----:B------:R-:W-:-:S09]  /*0190*/  UISETP.NE.AND.EX UP0, UPT, UR9, URZ, UPT, UP0 ;  /* 0x000000ff0900728c */ /* 0x000fd2000bf05300 */
[----:B------:R-:W-:Y:S05]  /*01a0*/  BRA.U UP0, `(.L_x_2) ;  /* 0x0000000100247547 */ /* 0x000fea000b800000 */
[----:B------:R-:W2:Y:S02]  /*01b0*/  LDCU.64 UR8, c[0x0][0xca8] ;  /* 0x00019500ff0877ac */ /* 0x000ea40008000a00 */
[----:B--2---:R-:W-:-:S04]  /*01c0*/  UISETP.NE.U32.AND UP0, UPT, UR8, URZ, UPT ;  /* 0x000000ff0800728c */ /* 0x004fc8000bf05070 */
[----:B------:R-:W-:-:S09]  /*01d0*/  UISETP.NE.AND.EX UP0, UPT, UR9, URZ, UPT, UP0 ;  /* 0x000000ff0900728c */ /* 0x000fd2000bf05300 */
[----:B------:R-:W-:Y:S05]  /*01e0*/  BRA.U !UP0, `(.L_x_3) ;  /* 0x00000001080c7547 */ /* 0x000fea000b800000 */
[----:B-1----:R-:W1:Y:S02]  /*01f0*/  LDC.64 R2, c[0x0][0xca8] ;  /* 0x00032a00ff027b82 */ /* 0x002e640000000a00 */
[----:B-1----:R2:W5:Y:S01]  /*0200*/  LDG.E R47, desc[UR46][R2.64] ;  /* 0x0000002e022f7981 */ /* 0x002562000c1e1900 */
[----:B------:R-:W-:Y:S05]  /*0210*/  BRA `(.L_x_2) ;  /* 0x0000000000087947 */ /* 0x000fea0003800000 */
.L_x_3:
[----:B------:R-:W2:Y:S02]  /*0220*/  LDCU UR7, c[0x0][0xca0] ;  /* 0x00019400ff0777ac */ /* 0x000ea40008000800 */
[----:B--2---:R-:W-:Y:S02]  /*0230*/  MOV R47, UR7 ;  /* 0x00000007002f7c02 */ /* 0x004fe40008000f00 */
.L_x_2:
[----:B------:R-:W-:Y:S01]  /*0240*/  IMAD.U32 R0, RZ, RZ, UR6 ;  /* 0x00000006ff007e24 */ /* 0x000fe2000f8e00ff */
[----:B------:R-:W-:Y:S04]  /*0250*/  BSSY.RECONVERGENT B0, `(.L_x_4) ;  /* 0x0000012000007945 */ /* 0x000fe80003800200 */
[C---:B------:R-:W-:Y:S02]  /*0260*/  ISETP.NE.OR P1, PT, R0.reuse, 0x1, !P6 ;  /* 0x000000010000780c */ /* 0x040fe40007725670 */
[----:B------:R-:W-:-:S11]  /*0270*/  ISETP.NE.OR P0, PT, R0, 0x3, !P6 ;  /* 0x000000030000780c */ /* 0x000fd60007705670 */
[----:B------:R-:W-:Y:S05]  /*0280*/  @P1 BRA `(.L_x_5) ;  /* 0x0000000000381947 */ /* 0x000fea0003800000 */
[----:B------:R-:W3:Y:S02]  /*0290*/  LDCU.64 UR8, c[0x0][0x348] ;  /* 0x00006900ff0877ac */ /* 0x000ee40008000a00 */
[----:B---3--:R-:W-:Y:S02]  /*02a0*/  UIADD3 UR14, UP3, UPT, UR8, 0x80, URZ ;  /* 0x00000080080e7890 */ /* 0x008fe4000ff7e0ff */
[----:B------:R-:W-:Y:S02]  /*02b0*/  UIADD3 UR12, UP2, UPT, UR8, 0x180, URZ ;  /* 0x00000180080c7890 */ /* 0x000fe4000ff5e0ff */
[----:B------:R-:W-:Y:S02]  /*02c0*/  UIADD3 UR10, UP1, UPT, UR8, 0x280, URZ ;  /* 0x00000280080a7890 */ /* 0x000fe4000ff3e0ff */
[----:B------:R-:W-:Y:S02]  /*02d0*/  UIADD3 UR8, UP0, UPT, UR8, 0x380, URZ ;  /* 0x0000038008087890 */ /* 0x000fe4000ff1e0ff */
[----:B------:R-:W-:-:S02]  /*02e0*/  UIADD3.X UR15, UPT, UPT, URZ, UR9, URZ, UP3, !UPT ;  /* 0x00000009ff0f7290 */ /* 0x000fc40009ffe4ff */
[----:B------:R-:W-:Y:S02]  /*02f0*/  UIADD3.X UR13, UPT, UPT, URZ, UR9, URZ, UP2, !UPT ;  /* 0x00000009ff0d7290 */ /* 0x000fe400097fe4ff */
[----:B------:R-:W-:Y:S02]  /*0300*/  UIADD3.X UR11, UPT, UPT, URZ, UR9, URZ, UP1, !UPT ;  /* 0x00000009ff0b7290 */ /* 0x000fe40008ffe4ff */
[----:B------:R-:W-:-:S03]  /*0310*/  UIADD3.X UR9, UPT, UPT, URZ, UR9, URZ, UP0, !UPT ;  /* 0x00000009ff097290 */ /* 0x000fc600087fe4ff */
[----:B------:R3:W-:Y:S02]  /*0320*/  UTMACCTL.PF [UR14] ;  /* 0x000000000e0079b9 */ /* 0x0007e40008040000 */
[----:B------:R3:W-:Y:S02]  /*0330*/  UTMACCTL.PF [UR12] ;  /* 0x000000000c0079b9 */ /* 0x0007e40008040000 */
[----:B------:R3:W-:Y:S02]  /*0340*/  UTMACCTL.PF [UR10] ;  /* 0x000000000a0079b9 */ /* 0x0007e40008040000 */
[----:B------:R3:W-:Y:S02]  /*0350*/  UTMACCTL.PF [UR8] ;  /* 0x00000000080079b9 */ /* 0x0007e40008040000 */
[----:B---3--:R-:W-:Y:S01]  /*0360*/  NOP ;  /* 0x0000000000007918 */ /* 0x008fe20000000000 */
.L_x_5:
[----:B------:R-:W-:Y:S05]  /*0370*/  BSYNC.RECONVERGENT B0 ;  /* 0x0000000000007941 */ /* 0x000fea0003800200 */
.L_x_4:
[----:B------:R-:W-:Y:S04]  /*0380*/  BSSY.RECONVERGENT B0, `(.L_x_6) ;  /* 0x000000a000007945 */ /* 0x000fe80003800200 */
[----:B------:R-:W-:Y:S05]  /*0390*/  @P0 BRA `(.L_x_7) ;  /* 0x0000000000200947 */ /* 0x000fea0003800000 */
[----:B------:R-:W3:Y:S02]  /*03a0*/  LDCU.64 UR8, c[0x0][0x348] ;  /* 0x00006900ff0877ac */ /* 0x000ee40008000a00 */
[----:B---3--:R-:W-:Y:S02]  /*03b0*/  UIADD3 UR10, UP1, UPT, UR8, 0x980, URZ ;  /* 0x00000980080a7890 */ /* 0x008fe4000ff3e0ff */
[----:B------:R-:W-:Y:S02]  /*03c0*/  UIADD3 UR8, UP0, UPT, UR8, 0xa80, URZ ;  /* 0x00000a8008087890 */ /* 0x000fe4000ff1e0ff */
[----:B------:R-:W-:Y:S02]  /*03d0*/  UIADD3.X UR11, UPT, UPT, URZ, UR9, URZ, UP1, !UPT ;  /* 0x00000009ff0b7290 */ /* 0x000fe40008ffe4ff */
[----:B------:R-:W-:-:S07]  /*03e0*/  UIADD3.X UR9, UPT, UPT, URZ, UR9, URZ, UP0, !UPT ;  /* 0x00000009ff097290 */ /* 0x000fce00087fe4ff */
[----:B------:R3:W-:Y:S02]  /*03f0*/  UTMACCTL.PF [UR10] ;  /* 0x000000000a0079b9 */ /* 0x0007e40008040000 */
[----:B------:R3:W-:Y:S02]  /*0400*/  UTMACCTL.PF [UR8] ;  /* 0x00000000080079b9 */ /* 0x0007e40008040000 */
[----:B---3--:R-:W-:Y:S01]  /*0410*/  NOP ;  /* 0x0000000000007918 */ /* 0x008fe20000000000 */
.L_x_7:
[----:B------:R-:W-:Y:S05]  /*0420*/  BSYNC.RECONVERGENT B0 ;  /* 0x0000000000007941 */ /* 0x000fea0003800200 */
.L_x_6:
[----:B------:R-:W3:Y:S01]  /*0430*/  LDCU.64 UR8, c[0x0][0xc88] ;  /* 0x00019100ff0877ac */ /* 0x000ee20008000a00 */
[----:B------:R-:W-:Y:S02]  /*0440*/  UISETP.EQ.U32.AND UP1, UPT, UR4, URZ, UPT ;  /* 0x000000ff0400728c */ /* 0x000fe4000bf22070 */
[----:B------:R-:W-:Y:S02]  /*0450*/  UPLOP3.LUT UP4, UPT, UPT, UPT, UPT, 0x80, 0x8 ;  /* 0x000000000008789c */ /* 0x000fe40003f8f070 */
[----:B---3--:R-:W-:-:S04]  /*0460*/  UISETP.NE.U32.AND UP0, UPT, UR8, URZ, UPT ;  /* 0x000000ff0800728c */ /* 0x008fc8000bf05070 */
[----:B------:R-:W-:-:S04]  /*0470*/  UISETP.NE.AND.EX UP0, UPT, UR9, URZ, UPT, UP0 ;  /* 0x000000ff0900728c */ /* 0x000fc8000bf05300 */
[----:B------:R-:W-:-:S04]  /*0480*/  UISETP.EQ.OR.EX UP2, UPT, UR5, URZ, !UP0, UP1 ;  /* 0x000000ff0500728c */ /* 0x000fc8000c742710 */
[----:B------:R-:W-:-:S05]  /*0490*/  UP2UR UR48, UPR, URZ, 0x4 ;  /* 0x00000004ff307883 */ /* 0x000fca0008000000 */
[----:B------:R-:W-:Y:S07]  /*04a0*/  BRA.U !UP2, `(.L_x_8) ;  /* 0x000000010a207547 */ /* 0x000fee000b800000 */
[----:B------:R-:W-:Y:S01]  /*04b0*/  UISETP.NE.U32.AND UP1, UPT, UR4, URZ, UPT ;  /* 0x000000ff0400728c */ /* 0x000fe2000bf25070 */
[----:B-----5:R-:W-:Y:S01]  /*04c0*/  FSETP.NEU.AND P0, PT, R49, RZ, PT ;  /* 0x000000ff3100720b */ /* 0x020fe20003f0d000 */
[----:B------:R-:W-:Y:S02]  /*04d0*/  USEL UR4, URZ, 0xffffffff, UP0 ;  /* 0xffffffffff047887 */ /* 0x000fe40008000000 */
[----:B------:R-:W-:-:S10]  /*04e0*/  UISETP.NE.AND.EX UP1, UPT, UR5, URZ, UPT, UP1 ;  /* 0x000000ff0500728c */ /* 0x000fd4000bf25310 */
[----:B------:R-:W-:Y:S01]  /*04f0*/  VOTEU.ANY UP0, P0 ;  /* 0x0000000000ff7886 */ /* 0x000fe20000000100 */
[----:B------:R-:W-:-:S04]  /*0500*/  @!UP1 USEL UR4, URZ, 0xffffffff, UP0 ;  /* 0xffffffffff049887 */ /* 0x000fc80008000000 */
[----:B------:R-:W-:-:S04]  /*0510*/  ULOP3.LUT UR4, UR4, 0x1, URZ, 0xc0, !UPT ;  /* 0x0000000104047892 */ /* 0x000fc8000f8ec0ff */
[----:B------:R-:W-:-:S11]  /*0520*/  UISETP.NE.U32.AND UP4, UPT, UR4, 0x1, UPT ;  /* 0x000000010400788c */ /* 0x000fd6000bf85070 */
.L_x_8:
[----:B-12---:R-:W1:Y:S01]  /*0530*/  SHFL.IDX PT, R2, R92, RZ, 0x1f ;  /* 0x00001fff5c027589 */ /* 0x006e6200000e0000 */
[----:B------:R-:W-:-:S04]  /*0540*/  UISETP.NE.AND UP0, UPT, UR6, 0x2, UPT ;  /* 0x000000020600788c */ /* 0x000fc8000bf05270 */
[----:B------:R-:W-:Y:S01]  /*0550*/  USEL UR14, URZ, 0x1, UP0 ;  /* 0x00000001ff0e7887 */ /* 0x000fe20008000000 */
[----:B-1----:R-:W-:-:S13]  /*0560*/  ISETP.NE.AND P0, PT, R2, RZ, PT ;  /* 0x000000ff0200720c */ /* 0x002fda0003f05270 */
[----:B------:R-:W-:Y:S05]  /*0570*/  @P0 BRA `(.L_x_9) ;  /* 0x0000000000840947 */ /* 0x000fea0003800000 */
[----:B------:R-:W-:Y:S01]  /*0580*/  ELECT P0, URZ, PT ;  /* 0x0000000000ff782f */ /* 0x000fe20003800000 */
[----:B------:R-:W-:-:S12]  /*0590*/  BSSY.RECONVERGENT B0, `(.L_x_9) ;  /* 0x000001f000007945 */ /* 0x000fd80003800200 */
[----:B------:R-:W-:Y:S05]  /*05a0*/  @!P0 BRA `(.L_x_10) ;  /* 0x0000000000748947 */ /* 0x000fea0003800000 */
[----:B------:R-:W1:Y:S01]  /*05b0*/  S2UR UR7, SR_CgaCtaId ;  /* 0x00000000000779c3 */ /* 0x000e620000008800 */
[----:B------:R-:W-:Y:S01]  /*05c0*/  UMOV UR8, 0x400 ;  /* 0x0000040000087882 */ /* 0x000fe20000000000 */
[----:B------:R-:W-:Y:S01]  /*05d0*/  UMOV UR5, 0x1 ;  /* 0x0000000100057882 */ /* 0x000fe20000000000 */
[----:B------:R-:W-:Y:S01]  /*05e0*/  UMOV UR4, 0x8 ;  /* 0x0000000800047882 */ /* 0x000fe20000000000 */
[----:B-1----:R-:W-:Y:S02]  /*05f0*/  ULEA UR7, UR7, UR8, 0x18 ;  /* 0x0000000807077291 */ /* 0x002fe4000f8ec0ff */
[----:B------:R-:W-:-:S04]  /*0600*/  UIADD3 UR8, UPT, UPT, -UR5, 0x100000, URZ ;  /* 0x0010000005087890 */ /* 0x000fc8000fffe1ff */
[----:B------:R-:W-:Y:S02]  /*0610*/  USHF.L.U32 UR9, UR8, 0xb, URZ ;  /* 0x0000000b08097899 */ /* 0x000fe400080006ff */
[----:B------:R-:W-:Y:S02]  /*0620*/  USHF.L.U32 UR8, UR8, 0x1, URZ ;  /* 0x0000000108087899 */ /* 0x000fe400080006ff */
[----:B------:R-:W-:-:S04]  /*0630*/  UIADD3 UR4, UPT, UPT, -UR4, 0x100000, URZ ;  /* 0x0010000004047890 */ /* 0x000fc8000fffe1ff */
[----:B------:R-:W-:Y:S02]  /*0640*/  USHF.L.U32 UR5, UR4, 0xb, URZ ;  /* 0x0000000b04057899 */ /* 0x000fe400080006ff */
[----:B------:R-:W-:Y:S01]  /*0650*/  USHF.L.U32 UR4, UR4, 0x1, URZ ;  /* 0x0000000104047899 */ /* 0x000fe200080006ff */
[----:B------:R-:W1:Y:S03]  /*0660*/  FENCE.VIEW.ASYNC.S ;  /* 0x00000000000073c6 */ /* 0x000e660000000000 */
[----:B-1----:R1:W2:Y:S08]  /*0670*/  SYNCS.EXCH.64 URZ, [UR7], UR8 ;  /* 0x0000000807ff75b2 */ /* 0x0022b00008000100 */
[----:B------:R1:W3:Y:S01]  /*0680*/  SYNCS.EXCH.64 URZ, [UR7+0x40], UR4 ;  /* 0x0000400407ff75b2 */ /* 0x0002e20008000100 */
[----:B------:R1:W4:Y:S01]  /*0690*/  SYNCS.EXCH.64 URZ, [UR7+0x8], UR8 ;  /* 0x0000080807ff75b2 */ /* 0x0003220008000100 */
[----:B------:R1:W1:Y:S01]  /*06a0*/  SYNCS.EXCH.64 URZ, [UR7+0x48], UR4 ;  /* 0x0000480407ff75b2 */ /* 0x0002620008000100 */
        /* <DEDUP_REMOVED lines=12> */
[----:B------:R-:W-:Y:S01]  /*0770*/  NOP ;  /* 0x0000000000007918 */ /* 0x000fe20000000000 */
.L_x_10:
[----:B-1----:R-:W-:Y:S05]  /*0780*/  BSYNC.RECONVERGENT B0 ;  /* 0x0000000000007941 */ /* 0x002fea0003800200 */
.L_x_9:
[----:B------:R-:W1:Y:S01]  /*0790*/  SHFL.IDX PT, R2, R92, RZ, 0x1f ;  /* 0x00001fff5c027589 */ /* 0x000e6200000e0000 */
[----:B------:R-:W-:Y:S01]  /*07a0*/  NOP ;  /* 0x0000000000007918 */ /* 0x000fe20000000000 */
[----:B-1----:R-:W-:-:S13]  /*07b0*/  ISETP.NE.AND P0, PT, R2, 0x1, PT ;  /* 0x000000010200780c */ /* 0x002fda0003f05270 */
[----:B------:R-:W-:Y:S05]  /*07c0*/  @P0 BRA `(.L_x_11) ;  /* 0x0000000000500947 */ /* 0x000fea0003800000 */
[----:B------:R-:W1:Y:S01]  /*07d0*/  S2UR UR7, SR_CgaCtaId ;  /* 0x00000000000779c3 */ /* 0x000e620000008800 */
[----:B------:R-:W-:Y:S01]  /*07e0*/  UMOV UR8, 0x400 ;  /* 0x0000040000087882 */ /* 0x000fe20000000000 */
[----:B------:R-:W-:Y:S01]  /*07f0*/  UMOV UR5, 0x20 ;  /* 0x0000002000057882 */ /* 0x000fe20000000000 */
[----:B------:R-:W-:Y:S01]  /*0800*/  UMOV UR4, 0x80 ;  /* 0x0000008000047882 */ /* 0x000fe20000000000 */
[----:B------:R-:W-:Y:S01]  /*0810*/  ELECT P0, URZ, PT ;  /* 0x0000000000ff782f */ /* 0x000fe20003800000 */
        /* <DEDUP_REMOVED lines=8> */
[----:B-1----:R1:W1:Y:S08]  /*08a0*/  SYNCS.EXCH.64 URZ, [UR7+0x80], UR8 ;  /* 0x0000800807ff75b2 */ /* 0x0022700008000100 */
[----:B------:R1:W1:Y:S01]  /*08b0*/  SYNCS.EXCH.64 URZ, [UR7+0x98], UR4 ;  /* 0x0000980407ff75b2 */ /* 0x0002620008000100 */
[----:B------:R1:W1:Y:S01]  /*08c0*/  SYNCS.EXCH.64 URZ, [UR7+0x88], UR8 ;  /* 0x0000880807ff75b2 */ /* 0x0002620008000100 */
[----:B------:R1:W1:Y:S01]  /*08d0*/  SYNCS.EXCH.64 URZ, [UR7+0xa0], UR4 ;  /* 0x0000a00407ff75b2 */ /* 0x0002620008000100 */
[----:B------:R1:W1:Y:S01]  /*08e0*/  SYNCS.EXCH.64 URZ, [UR7+0x90], UR8 ;  /* 0x0000900807ff75b2 */ /* 0x0002620008000100 */
[----:B------:R1:W1:Y:S01]  /*08f0*/  SYNCS.EXCH.64 URZ, [UR7+0xa8], UR4 ;  /* 0x0000a80407ff75b2 */ /* 0x0002620008000100 */
[----:B------:R-:W-:Y:S01]  /*0900*/  NOP ;  /* 0x0000000000007918 */ /* 0x000fe20000000000 */
.L_x_11:
[----:B------:R-:W2:Y:S01]  /*0910*/  SHFL.IDX PT, R2, R92, RZ, 0x1f ;  /* 0x00001fff5c027589 */ /* 0x000ea200000e0000 */
[----:B------:R-:W-:Y:S01]  /*0920*/  NOP ;  /* 0x0000000000007918 */ /* 0x000fe20000000000 */
[----:B--2---:R-:W-:-:S13]  /*0930*/  ISETP.NE.AND P0, PT, R2, 0x3, PT ;  /* 0x000000030200780c */ /* 0x004fda0003f05270 */
[----:B------:R-:W-:Y:S05]  /*0940*/  @P0 BRA `(.L_x_12) ;  /* 0x0000000000300947 */ /* 0x000fea0003800000 */
[----:B-1----:R-:W1:Y:S01]  /*0950*/  S2UR UR5, SR_CgaCtaId ;  /* 0x00000000000579c3 */ /* 0x002e620000008800 */
[----:B------:R-:W-:Y:S01]  /*0960*/  UMOV UR7, 0x400 ;  /* 0x0000040000077882 */ /* 0x000fe20000000000 */
[----:B------:R-:W-:Y:S01]  /*0970*/  UMOV UR4, 0x20 ;  /* 0x0000002000047882 */ /* 0x000fe20000000000 */
[----:B------:R-:W-:Y:S01]  /*0980*/  ELECT P0, URZ, PT ;  /* 0x0000000000ff782f */ /* 0x000fe20003800000 */
[----:B------:R-:W-:-:S04]  /*0990*/  UIADD3 UR8, UPT, UPT, -UR4, 0x100000, URZ ;  /* 0x0010000004087890 */ /* 0x000fc8000fffe1ff */
[----:B------:R-:W-:Y:S02]  /*09a0*/  USHF.L.U32 UR9, UR8, 0xb, URZ ;  /* 0x0000000b08097899 */ /* 0x000fe400080006ff */
[----:B------:R-:W-:Y:S02]  /*09b0*/  USHF.L.U32 UR8, UR8, 0x1, URZ ;  /* 0x0000000108087899 */ /* 0x000fe400080006ff */
[----:B-1----:R-:W-:Y:S01]  /*09c0*/  ULEA UR5, UR5, UR7, 0x18 ;  /* 0x0000000705057291 */ /* 0x002fe2000f8ec0ff */
[----:B------:R-:W1:Y:S11]  /*09d0*/  FENCE.VIEW.ASYNC.S ;  /* 0x00000000000073c6 */ /* 0x000e760000000000 */
[----:B-1----:R2:W1:Y:S01]  /*09e0*/  SYNCS.EXCH.64 URZ, [UR5+0xb0], UR8 ;  /* 0x0000b00805ff75b2 */ /* 0x0024620008000100 */
[----:B------:R2:W1:Y:S02]  /*09f0*/  SYNCS.EXCH.64 URZ, [UR5+0xb8], UR8 ;  /* 0x0000b80805ff75b2 */ /* 0x0004640008000100 */
[----:B--2---:R-:W-:Y:S01]  /*0a00*/  NOP ;  /* 0x0000000000007918 */ /* 0x004fe20000000000 */
.L_x_12:
[----:B------:R-:W2:Y:S01]  /*0a10*/  SHFL.IDX PT, R2, R92, RZ, 0x1f ;  /* 0x00001fff5c027589 */ /* 0x000ea200000e0000 */
[----:B------:R-:W-:Y:S01]  /*0a20*/  NOP ;  /* 0x0000000000007918 */ /* 0x000fe20000000000 */
[----:B--2---:R-:W-:-:S13]  /*0a30*/  ISETP.NE.AND P0, PT, R2, 0x4, PT ;  /* 0x000000040200780c */ /* 0x004fda0003f05270 */
[----:B------:R-:W-:Y:S05]  /*0a40*/  @P0 BRA `(.L_x_13) ;  /* 0x00000000004c0947 */ /* 0x000fea0003800000 */
[----:B-1----:R-:W1:Y:S01]  /*0a50*/  S2UR UR5, SR_CgaCtaId ;  /* 0x00000000000579c3 */ /* 0x002e620000008800 */
[----:B------:R-:W-:Y:S01]  /*0a60*/  UMOV UR8, 0x720 ;  /* 0x0000072000087882 */ /* 0x000fe20000000000 */
[----:B------:R-:W-:Y:S01]  /*0a70*/  UMOV UR7, 0x400 ;  /* 0x0000040000077882 */ /* 0x000fe20000000000 */
[----:B------:R-:W-:Y:S01]  /*0a80*/  USEL UR8, UR8, 0x620, UP4 ;  /* 0x0000062008087887 */ /* 0x000fe2000a000000 */
[----:B------:R-:W-:Y:S01]  /*0a90*/  UMOV UR4, 0x1 ;  /* 0x0000000100047882 */ /* 0x000fe20000000000 */
[----:B------:R-:W-:Y:S01]  /*0aa0*/  ELECT P0, URZ, PT ;  /* 0x0000000000ff782f */ /* 0x000fe20003800000 */
[----:B------:R-:W-:-:S04]  /*0ab0*/  UIADD3 UR10, UPT, UPT, -UR4, 0x100000, URZ ;  /* 0x00100000040a7890 */ /* 0x000fc8000fffe1ff */
[----:B------:R-:W-:Y:S02]  /*0ac0*/  USHF.L.U32 UR11, UR10, 0xb, URZ ;  /* 0x0000000b0a0b7899 */ /* 0x000fe400080006ff */
[----:B------:R-:W-:Y:S02]  /*0ad0*/  USHF.L.U32 UR10, UR10, 0x1, URZ ;  /* 0x000000010a0a7899 */ /* 0x000fe400080006ff */
[----:B------:R-:W-:-:S04]  /*0ae0*/  UIADD3 UR8, UPT, UPT, -UR8, 0x100000, URZ ;  /* 0x0010000008087890 */ /* 0x000fc8000fffe1ff */
[----:B------:R-:W-:Y:S02]  /*0af0*/  USHF.L.U32 UR9, UR8, 0xb, URZ ;  /* 0x0000000b08097899 */ /* 0x000fe400080006ff */
[----:B------:R-:W-:Y:S02]  /*0b00*/  USHF.L.U32 UR8, UR8, 0x1, URZ ;  /* 0x0000000108087899 */ /* 0x000fe400080006ff */
[----:B-1----:R-:W-:Y:S01]  /*0b10*/  ULEA UR5, UR5, UR7, 0x18 ;  /* 0x0000000705057291 */ /* 0x002fe2000f8ec0ff */
[----:B------:R-:W1:Y:S11]  /*0b20*/  FENCE.VIEW.ASYNC.S ;  /* 0x00000000000073c6 */ /* 0x000e760000000000 */
[----:B-1----:R2:W1:Y:S01]  /*0b30*/  SYNCS.EXCH.64 URZ, [UR5+0xc0], UR10 ;  /* 0x0000c00a05ff75b2 */ /* 0x0024620008000100 */
[----:B------:R2:W1:Y:S01]  /*0b40*/  SYNCS.EXCH.64 URZ, [UR5+0xd0], UR8 ;  /* 0x0000d00805ff75b2 */ /* 0x0004620008000100 */
[----:B------:R2:W1:Y:S01]  /*0b50*/  SYNCS.EXCH.64 URZ, [UR5+0xc8], UR10 ;  /* 0x0000c80a05ff75b2 */ /* 0x0004620008000100 */
[----:B------:R2:W1:Y:S02]  /*0b60*/  SYNCS.EXCH.64 URZ, [UR5+0xd8], UR8 ;  /* 0x0000d80805ff75b2 */ /* 0x0004640008000100 */
[----:B--2---:R-:W-:Y:S01]  /*0b70*/  NOP ;  /* 0x0000000000007918 */ /* 0x004fe20000000000 */
.L_x_13:
[----:B------:R-:W2:Y:S01]  /*0b80*/  SHFL.IDX PT, R2, R92, RZ, 0x1f ;  /* 0x00001fff5c027589 */ /* 0x000ea200000e0000 */
[----:B------:R-:W-:Y:S01]  /*0b90*/  NOP ;  /* 0x0000000000007918 */ /* 0x000fe20000000000 */
[----:B--2---:R-:W-:-:S13]  /*0ba0*/  ISETP.NE.AND P0, PT, R2, 0x5, PT ;  /* 0x000000050200780c */ /* 0x004fda0003f05270 */
[----:B------:R-:W-:Y:S05]  /*0bb0*/  @P0 BRA `(.L_x_14) ;  /* 0x0000000000480947 */ /* 0x000fea0003800000 */
[----:B-1----:R-:W1:Y:S01]  /*0bc0*/  S2UR UR7, SR_CgaCtaId ;  /* 0x00000000000779c3 */ /* 0x002e620000008800 */
        /* <DEDUP_REMOVED lines=15> */
[----:B------:R2:W1:Y:S02]  /*0cc0*/  SYNCS.EXCH.64 URZ, [UR7+0xf8], UR4 ;  /* 0x0000f80407ff75b2 */ /* 0x0004640008000100 */
[----:B--2---:R-:W-:Y:S01]  /*0cd0*/  NOP ;  /* 0x0000000000007918 */ /* 0x004fe20000000000 */
.L_x_14:
[----:B------:R-:W2:Y:S01]  /*0ce0*/  SHFL.IDX PT, R2, R92, RZ, 0x1f ;  /* 0x00001fff5c027589 */ /* 0x000ea200000e0000 */
[----:B------:R-:W1:Y:S01]  /*0cf0*/  S2UR UR45, SR_CgaCtaId ;  /* 0x00000000002d79c3 */ /* 0x000e620000008800 */
[----:B------:R-:W-:Y:S01]  /*0d00*/  NOP ;  /* 0x0000000000007918 */ /* 0x000fe20000000000 */
[----:B--2---:R-:W-:-:S13]  /*0d10*/  ISETP.NE.AND P0, PT, R2, 0x3, PT ;  /* 0x000000030200780c */ /* 0x004fda0003f05270 */
[----:B-1----:R-:W-:Y:S05]  /*0d20*/  @P0 BRA `(.L_x_15) ;  /* 0x0000000000340947 */ /* 0x002fea0003800000 */
[----:B------:R-:W-:Y:S01]  /*0d30*/  UMOV UR5, 0x400 ;  /* 0x0000040000057882 */ /* 0x000fe20000000000 */
[----:B------:R-:W-:Y:S01]  /*0d40*/  UMOV UR4, 0x20 ;  /* 0x0000002000047882 */ /* 0x000fe20000000000 */
[----:B------:R-:W-:Y:S02]  /*0d50*/  ULEA UR5, UR45, UR5, 0x18 ;  /* 0x000000052d057291 */ /* 0x000fe4000f8ec0ff */
[----:B------:R-:W-:-:S04]  /*0d60*/  UIADD3 UR8, UPT, UPT, -UR4, 0x100000, URZ ;  /* 0x0010000004087890 */ /* 0x000fc8000fffe1ff */
[----:B------:R-:W-:Y:S02]  /*0d70*/  USHF.L.U32 UR9, UR8, 0xb, URZ ;  /* 0x0000000b08097899 */ /* 0x000fe400080006ff */
[----:B------:R-:W-:Y:S01]  /*0d80*/  USHF.L.U32 UR8, UR8, 0x1, URZ ;  /* 0x0000000108087899 */ /* 0x000fe200080006ff */
[----:B------:R-:W-:Y:S01]  /*0d90*/  ELECT P0, URZ, PT ;  /* 0x0000000000ff782f */ /* 0x000fe20003800000 */
[----:B------:R-:W1:Y:S10]  /*0da0*/  FENCE.VIEW.ASYNC.S ;  /* 0x00000000000073c6 */ /* 0x000e740000000000 */
[----:B-1----:R1:W2:Y:S01]  /*0db0*/  SYNCS.EXCH.64 URZ, [UR5+0x100], UR8 ;  /* 0x0001000805ff75b2 */ /* 0x0022a20008000100 */
[----:B------:R1:W1:Y:S01]  /*0dc0*/  SYNCS.EXCH.64 URZ, [UR5+0x110], UR8 ;  /* 0x0001100805ff75b2 */ /* 0x0002620008000100 */
[----:B------:R1:W1:Y:S01]  /*0dd0*/  SYNCS.EXCH.64 URZ, [UR5+0x108], UR8 ;  /* 0x0001080805ff75b2 */ /* 0x0002620008000100 */
[----:B------:R1:W1:Y:S01]  /*0de0*/  SYNCS.EXCH.64 URZ, [UR5+0x118], UR8 ;  /* 0x0001180805ff75b2 */ /* 0x0002620008000100 */
[----:B------:R-:W-:Y:S01]  /*0df0*/  NOP ;  /* 0x0000000000007918 */ /* 0x000fe20000000000 */
.L_x_15:
[----:B------:R-:W3:Y:S01]  /*0e00*/  LDCU UR4, c[0x0][0x36c] ;  /* 0x00006d80ff0477ac */ /* 0x000ee20008000800 */
[----:B------:R-:W-:Y:S01]  /*0e10*/  ISETP.NE.OR P6, PT, R0, 0x2, !P6 ;  /* 0x000000020000780c */ /* 0x000fe200077c5670 */
[----:B------:R-:W-:Y:S01]  /*0e20*/  NOP ;  /* 0x0000000000007918 */ /* 0x000fe20000000000 */
[----:B------:R-:W-:Y:S01]  /*0e30*/  LOP3.LUT R10, R93, 0x1f, RZ, 0xc0, !PT ;  /* 0x0000001f5d0a7812 */ /* 0x000fe200078ec0ff */
[----:B------:R-:W-:Y:S02]  /*0e40*/  UISETP.NE.AND UP3, UPT, UR6, URZ, UPT ;  /* 0x000000ff0600728c */ /* 0x000fe4000bf65270 */
[----:B---3--:R-:W-:-:S09]  /*0e50*/  UISETP.EQ.U32.AND UP0, UPT, UR4, 0x1, UPT ;  /* 0x000000010400788c */ /* 0x008fd2000bf02070 */
[----:B------:R-:W-:Y:S05]  /*0e60*/  BRA.U !UP0, `(.L_x_16) ;  /* 0x0000000108087547 */ /* 0x000fea000b800000 */
[----:B-12-4-:R-:W-:Y:S01]  /*0e70*/  UCGABAR_ARV ;  /* 0x00000000000079c7 */ /* 0x016fe20008000000 */
[----:B------:R-:W-:Y:S05]  /*0e80*/  BRA `(.L_x_17) ;  /* 0x0000000000047947 */ /* 0x000fea0003800000 */
.L_x_16:
[----:B-12-4-:R-:W-:Y:S01]  /*0e90*/  NOP ;  /* 0x0000000000007918 */ /* 0x016fe20000000000 */
.L_x_17:
[----:B------:R-:W1:Y:S01]  /*0ea0*/  S2UR UR27, SR_CTAID.X ;  /* 0x00000000001b79c3 */ /* 0x000e620000002500 */
[----:B------:R-:W-:-:S05]  /*0eb0*/  CS2R.32 R87, SR_CgaSize ;  /* 0x0000000000577805 */ /* 0x000fca0000008a00 */
[----:B------:R-:W-:-:S05]  /*0ec0*/  IMAD R87, R87, -0xa0, RZ ;  /* 0xffffff6057577824 */ /* 0x000fca00078e02ff */
[----:B------:R-:W-:-:S14]  /*0ed0*/  R2UR UR5, R87 ;  /* 0x00000000570572ca */ /* 0x000fdc00000e0000 */
[----:B------:R-:W2:Y:S01]  /*0ee0*/  LDCU UR5, c[0x0][UR5+0x2b0] ;  /* 0x00005600050577ac */ /* 0x000ea20008000800 */
[----:B------:R-:W-:Y:S02]  /*0ef0*/  PRMT R9, RZ, 0x7610, R9 ;  /* 0x00007610ff097816 */ /* 0x000fe40000000009 */
[----:B------:R-:W-:-:S05]  /*0f00*/  CS2R.32 R87, SR_CgaSize ;  /* 0x0000000000577805 */ /* 0x000fca0000008a00 */
[----:B------:R-:W-:-:S05]  /*0f10*/  IMAD R87, R87, -0xa0, RZ ;  /* 0xffffff6057577824 */ /* 0x000fca00078e02ff */
[----:B------:R-:W-:-:S14]  /*0f20*/  R2UR UR4, R87 ;  /* 0x00000000570472ca */ /* 0x000fdc00000e0000 */
[----:B------:R-:W3:Y:S01]  /*0f30*/  LDCU UR4, c[0x0][UR4+0x2b4] ;  /* 0x00005680040477ac */ /* 0x000ee20008000800 */
[----:B------:R-:W4:Y:S01]  /*0f40*/  S2UR UR8, SR_CTAID.Y ;  /* 0x00000000000879c3 */ /* 0x000f220000002600 */
[----:B------:R-:W2:Y:S01]  /*0f50*/  LDCU UR7, c[0x0][0xf30] ;  /* 0x0001e600ff0777ac */ /* 0x000ea20008000800 */
[----:B------:R-:W-:Y:S02]  /*0f60*/  USHF.L.U32 UR26, UR45, 0x5, URZ ;  /* 0x000000052d1a7899 */ /* 0x000fe400080006ff */
[----:B------:R-:W-:-:S04]  /*0f70*/  UISETP.NE.AND UP1, UPT, UR6, 0x2, UPT ;  /* 0x000000020600788c */ /* 0x000fc8000bf25270 */
[----:B------:R-:W3:Y:S01]  /*0f80*/  LDC R11, c[0x0][0xf24] ;  /* 0x0003c900ff0b7b82 */ /* 0x000ee20000000800 */
[----:B------:R-:W-:Y:S01]  /*0f90*/  ULOP3.LUT UR26, UR26, 0xe0, URZ, 0xc0, !UPT ;  /* 0x000000e01a1a7892 */ /* 0x000fe2000f8ec0ff */
[----:B-1----:R-:W-:Y:S02]  /*0fa0*/  I2FP.F32.U32 R87, UR27 ;  /* 0x0000001b00577c45 */ /* 0x002fe40008201000 */
[----:B------:R-:W-:-:S05]  /*0fb0*/  CS2R.32 R2, SR_CgaSize ;  /* 0x0000000000027805 */ /* 0x000fca0000008a00 */
[----:B------:R-:W-:-:S06]  /*0fc0*/  IMAD R2, R2, -0xa0, RZ ;  /* 0xffffff6002027824 */ /* 0x000fcc00078e02ff */
[----:B------:R-:W1:Y:S01]  /*0fd0*/  LDC R2, c[0x0][R2+0x2a0] ;  /* 0x0000a80002027b82 */ /* 0x000e620000000800 */
[----:B--2---:R-:W-:Y:S01]  /*0fe0*/  UISETP.NE.AND UP2, UPT, UR7, 0x1, UPT ;  /* 0x000000010700788c */ /* 0x004fe2000bf45270 */
[----:B------:R-:W-:Y:S01]  /*0ff0*/  FMUL R87, R87, UR5 ;  /* 0x0000000557577c20 */ /* 0x000fe20008400000 */
[----:B------:R-:W-:Y:S01]  /*1000*/  USHF.L.U32 UR5, UR45, 0xb, URZ ;  /* 0x0000000b2d057899 */ /* 0x000fe200080006ff */
[----:B----4-:R-:W-:Y:S02]  /*1010*/  I2FP.F32.U32 R86, UR8 ;  /* 0x0000000800567c45 */ /* 0x010fe40008201000 */
[----:B------:R-:W-:-:S05]  /*1020*/  CS2R.32 R0, SR_CgaSize ;  /* 0x0000000000007805 */ /* 0x000fca0000008a00 */
[----:B------:R-:W-:-:S06]  /*1030*/  IMAD R0, R0, -0xa0, RZ ;  /* 0xffffff6000007824 */ /* 0x000fcc00078e02ff */
[----:B------:R-:W2:Y:S01]  /*1040*/  LDC R0, c[0x0][R0+0x2a4] ;  /* 0x0000a90000007b82 */ /* 0x000ea20000000800 */
[----:B------:R-:W-:Y:S01]  /*1050*/  MOV R24, UR8 ;  /* 0x0000000800187c02 */ /* 0x000fe20008000f00 */
[----:B------:R-:W4:Y:S01]  /*1060*/  F2I.U32.TRUNC.NTZ R87, R87 ;  /* 0x0000005700577305 */ /* 0x000f22000020f000 */
[----:B------:R-:W-:Y:S01]  /*1070*/  ULOP3.LUT UR5, UR5, 0x3800, URZ, 0xc0, !UPT ;  /* 0x0000380005057892 */ /* 0x000fe2000f8ec0ff */
[----:B---3--:R-:W-:Y:S01]  /*1080*/  FMUL R86, R86, UR4 ;  /* 0x0000000456567c20 */ /* 0x008fe20008400000 */
[----:B------:R-:W-:Y:S01]  /*1090*/  USHF.L.U32 UR4, UR45, 0x6, URZ ;  /* 0x000000062d047899 */ /* 0x000fe200080006ff */
[----:B------:R-:W-:Y:S02]  /*10a0*/  ISETP.GE.AND P0, PT, R11, 0x1, PT ;  /* 0x000000010b00780c */ /* 0x000fe40003f06270 */
[----:B------:R-:W3:Y:S01]  /*10b0*/  LDC R40, c[0x0][0xf24] ;  /* 0x0003c900ff287b82 */ /* 0x000ee20000000800 */
[----:B------:R-:W-:Y:S01]  /*10c0*/  ULOP3.LUT UR4, UR4, 0x1c0, URZ, 0xc0, !UPT ;  /* 0x000001c004047892 */ /* 0x000fe2000f8ec0ff */
[----:B------:R-:W1:Y:S06]  /*10d0*/  F2I.U32.TRUNC.NTZ R86, R86 ;  /* 0x0000005600567305 */ /* 0x000e6c000020f000 */
[----:B------:R-:W3:Y:S01]  /*10e0*/  S2UR UR44, SR_CTAID.Z ;  /* 0x00000000002c79c3 */ /* 0x000ee20000002700 */
[----:B----4-:R-:W-:-:S05]  /*10f0*/  IADD3 R87, PT, PT, -R87, RZ, RZ ;  /* 0x000000ff57577210 */ /* 0x010fca0007ffe1ff */
[----:B-1----:R-:W-:Y:S01]  /*1100*/  IMAD R87, R2, R87, UR27 ;  /* 0x0000001b02577e24 */ /* 0x002fe2000f8e0257 */
[----:B------:R-:W-:-:S05]  /*1110*/  IADD3 R86, PT, PT, -R86, RZ, RZ ;  /* 0x000000ff56567210 */ /* 0x000fca0007ffe1ff */
[----:B--2---:R-:W-:Y:S01]  /*1120*/  IMAD R86, R0, R86, UR8 ;  /* 0x0000000800567e24 */ /* 0x004fe2000f8e0256 */
[----:B------:R-:W-:Y:S06]  /*1130*/  BRA.U UP3, `(.L_x_18) ;  /* 0x0000000103787547 */ /* 0x000fec000b800000 */
[C---:B------:R-:W-:Y:S02]  /*1140*/  ISETP.NE.AND P3, PT, R86.reuse, 0x2, PT ;  /* 0x000000025600780c */ /* 0x040fe40003f65270 */
[C---:B------:R-:W-:Y:S02]  /*1150*/  ISETP.NE.AND P1, PT, R86.reuse, RZ, PT ;  /* 0x000000ff5600720c */ /* 0x040fe40003f25270 */
[----:B------:R-:W-:Y:S02]  /*1160*/  ISETP.NE.AND P4, PT, R86, 0x1, PT ;  /* 0x000000015600780c */ /* 0x000fe40003f85270 */
[----:B------:R-:W-:Y:S02]  /*1170*/  SEL R5, RZ, 0x4, P3 ;  /* 0x00000004ff057807 */ /* 0x000fe40001800000 */
[C---:B------:R-:W-:Y:S02]  /*1180*/  ISETP.EQ.OR P3, PT, R87.reuse, RZ, !P1 ;  /* 0x000000ff5700720c */ /* 0x040fe40004f62670 */
[----:B------:R-:W-:-:S02]  /*1190*/  ISETP.NE.AND P5, PT, R87, RZ, PT ;  /* 0x000000ff5700720c */ /* 0x000fc40003fa5270 */
[C---:B------:R-:W-:Y:S02]  /*11a0*/  ISETP.NE.AND P2, PT, R86.reuse, 0x3, PT ;  /* 0x000000035600780c */ /* 0x040fe40003f45270 */
[----:B------:R-:W-:Y:S02]  /*11b0*/  SEL R0, RZ, 0x2, P4 ;  /* 0x00000002ff007807 */ /* 0x000fe40002000000 */
[----:B------:R-:W-:Y:S02]  /*11c0*/  ISETP.NE.AND P1, PT, R86, 0x4, PT ;  /* 0x000000045600780c */ /* 0x000fe40003f25270 */
[----:B------:R-:W-:Y:S02]  /*11d0*/  SEL R0, R0, 0x2, P5 ;  /* 0x0000000200007807 */ /* 0x000fe40002800000 */
[----:B------:R-:W-:Y:S02]  /*11e0*/  SEL R5, R5, 0x4, P5 ;  /* 0x0000000405057807 */ /* 0x000fe40002800000 */
[----:B------:R-:W-:-:S02]  /*11f0*/  SEL R2, RZ, 0x1, !P3 ;  /* 0x00000001ff027807 */ /* 0x000fc40005800000 */
[----:B------:R-:W-:Y:S02]  /*1200*/  SEL R4, RZ, 0x8, P2 ;  /* 0x00000008ff047807 */ /* 0x000fe40001000000 */
[----:B------:R-:W-:Y:S02]  /*1210*/  SEL R3, RZ, 0x10, P1 ;  /* 0x00000010ff037807 */ /* 0x000fe40000800000 */
[C---:B------:R-:W-:Y:S02]  /*1220*/  ISETP.NE.AND P3, PT, R86.reuse, 0x5, PT ;  /* 0x000000055600780c */ /* 0x040fe40003f65270 */
[----:B------:R-:W-:Y:S02]  /*1230*/  ISETP.NE.AND P2, PT, R86, 0x6, PT ;  /* 0x000000065600780c */ /* 0x000fe40003f45270 */
[----:B------:R-:W-:Y:S02]  /*1240*/  IADD3 R5, PT, PT, R5, R0, R2 ;  /* 0x0000000005057210 */ /* 0x000fe40007ffe002 */
[----:B------:R-:W-:-:S02]  /*1250*/  SEL R4, R4, 0x8, P5 ;  /* 0x0000000804047807 */ /* 0x000fc40002800000 */
[----:B------:R-:W-:Y:S02]  /*1260*/  SEL R3, R3, 0x10, P5 ;  /* 0x0000001003037807 */ /* 0x000fe40002800000 */
[----:B------:R-:W-:Y:S02]  /*1270*/  ISETP.NE.AND P1, PT, R86, 0x7, PT ;  /* 0x000000075600780c */ /* 0x000fe40003f25270 */
[----:B------:R-:W-:Y:S02]  /*1280*/  SEL R2, RZ, 0x20, P3 ;  /* 0x00000020ff027807 */ /* 0x000fe40001800000 */
[----:B------:R-:W-:Y:S02]  /*1290*/  SEL R0, RZ, 0x40, P2 ;  /* 0x00000040ff007807 */ /* 0x000fe40001000000 */
[----:B------:R-:W-:Y:S02]  /*12a0*/  IADD3 R4, PT, PT, R3, R4, R5 ;  /* 0x0000000403047210 */ /* 0x000fe40007ffe005 */
[----:B------:R-:W-:-:S02]  /*12b0*/  SEL R3, RZ, 0x80, P1 ;  /* 0x00000080ff037807 */ /* 0x000fc40000800000 */
[----:B------:R-:W-:Y:S02]  /*12c0*/  SEL R2, R2, 0x20, P5 ;  /* 0x0000002002027807 */ /* 0x000fe40002800000 */
[----:B------:R-:W-:Y:S02]  /*12d0*/  SEL R0, R0, 0x40, P5 ;  /* 0x0000004000007807 */ /* 0x000fe40002800000 */
[----:B------:R-:W-:Y:S02]  /*12e0*/  SEL R3, R3, 0x80, P5 ;  /* 0x0000008003037807 */ /* 0x000fe40002800000 */
[----:B------:R-:W-:-:S05]  /*12f0*/  IADD3 R0, PT, PT, R0, R2, R4 ;  /* 0x0000000200007210 */ /* 0x000fca0007ffe004 */
[----:B------:R-:W-:-:S05]  /*1300*/  IMAD.IADD R0, R0, 0x1, R3 ;  /* 0x0000000100007824 */ /* 0x000fca00078e0203 */
[----:B------:R-:W-:Y:S02]  /*1310*/  PRMT R9, R0, 0x7610, R9 ;  /* 0x0000761000097816 */ /* 0x000fe40000000009 */
.L_x_18:
[----:B------:R-:W-:Y:S05]  /*1320*/  @!P0 BRA `(.L_x_19) ;  /* 0x0000000000c08947 */ /* 0x000fea0003800000 */
[----:B------:R-:W1:Y:S01]  /*1330*/  LDC.64 R4, c[0x0][0xf18] ;  /* 0x0003c600ff047b82 */ /* 0x000e620000000a00 */
[----:B------:R-:W-:-:S07]  /*1340*/  ISETP.NE.AND P0, PT, R11, 0x1, PT ;  /* 0x000000010b00780c */ /* 0x000fce0003f05270 */
[----:B------:R-:W2:Y:S08]  /*1350*/  LDC R8, c[0x0][0xf0c] ;  /* 0x0003c300ff087b82 */ /* 0x000eb00000000800 */
[----:B------:R-:W4:Y:S08]  /*1360*/  LDC R13, c[0x0][0x370] ;  /* 0x0000dc00ff0d7b82 */ /* 0x000f300000000800 */
[----:B------:R-:W3:Y:S01]  /*1370*/  LDC R12, c[0x0][0x374] ;  /* 0x0000dd00ff0c7b82 */ /* 0x000ee20000000800 */
[----:B-1----:R-:W-:-:S07]  /*1380*/  ISETP.NE.AND P1, PT, R4, 0x1, PT ;  /* 0x000000010400780c */ /* 0x002fce0003f25270 */
[----:B------:R-:W4:Y:S01]  /*1390*/  LDC.64 R6, c[0x0][0xf10] ;  /* 0x0003c400ff067b82 */ /* 0x000f220000000a00 */
[----:B--2---:R-:W-:-:S07]  /*13a0*/  ISETP.NE.AND P2, PT, R8, 0x1, PT ;  /* 0x000000010800780c */ /* 0x004fce0003f45270 */
[----:B------:R-:W1:Y:S08]  /*13b0*/  LDC R0, c[0x0][0xf20] ;  /* 0x0003c800ff007b82 */ /* 0x000e700000000800 */
[----:B------:R-:W2:Y:S01]  /*13c0*/  LDC.64 R2, c[0x0][0xf28] ;  /* 0x0003ca00ff027b82 */ /* 0x000ea20000000a00 */
[----:B---3--:R-:W-:-:S04]  /*13d0*/  IMAD.HI.U32 R14, R12, R5, RZ ;  /* 0x000000050c0e7227 */ /* 0x008fc800078e00ff */
[----:B----4-:R-:W-:-:S04]  /*13e0*/  IMAD.HI.U32 R15, R13, R6, RZ ;  /* 0x000000060d0f7227 */ /* 0x010fc800078e00ff */
[----:B------:R-:W-:Y:S01]  /*13f0*/  IMAD.HI.U32 R6, R6, UR27, RZ ;  /* 0x0000001b06067c27 */ /* 0x000fe2000f8e00ff */
[----:B------:R-:W-:Y:S02]  /*1400*/  @P2 SHF.R.U32.HI R13, RZ, R7, R15 ;  /* 0x00000007ff0d2219 */ /* 0x000fe4000001160f */
[----:B-1----:R-:W-:Y:S01]  /*1410*/  @P1 SHF.R.U32.HI R12, RZ, R0, R14 ;  /* 0x00000000ff0c1219 */ /* 0x002fe2000001160e */
[----:B------:R-:W-:Y:S01]  /*1420*/  IMAD.HI.U32 R15, R24, R5, RZ ;  /* 0x00000005180f7227 */ /* 0x000fe200078e00ff */
[----:B------:R-:W-:-:S04]  /*1430*/  SHF.R.U32.HI R6, RZ, R7, R6 ;  /* 0x00000007ff067219 */ /* 0x000fc80000011606 */
[----:B------:R-:W-:Y:S01]  /*1440*/  SHF.R.U32.HI R15, RZ, R0, R15 ;  /* 0x00000000ff0f7219 */ /* 0x000fe2000001160f */
[----:B------:R-:W-:Y:S02]  /*1450*/  IMAD.U32 R0, RZ, RZ, UR27 ;  /* 0x0000001bff007e24 */ /* 0x000fe4000f8e00ff */
[----:B--2---:R-:W-:Y:S01]  /*1460*/  IMAD.HI.U32 R14, R12, R2, RZ ;  /* 0x000000020c0e7227 */ /* 0x004fe200078e00ff */
[----:B------:R-:W-:Y:S02]  /*1470*/  SEL R15, R24, R15, !P1 ;  /* 0x0000000f180f7207 */ /* 0x000fe40004800000 */
[----:B------:R-:W-:Y:S01]  /*1480*/  SEL R0, R0, R6, !P2 ;  /* 0x0000000600007207 */ /* 0x000fe20005000000 */
[----:B------:R-:W-:Y:S01]  /*1490*/  IMAD.HI.U32 R5, R13, R2, RZ ;  /* 0x000000020d057227 */ /* 0x000fe200078e00ff */
[----:B------:R-:W-:-:S04]  /*14a0*/  @P0 SHF.R.U32.HI R12, RZ, R3, R14 ;  /* 0x00000003ff0c0219 */ /* 0x000fc8000001160e */
[----:B------:R-:W-:Y:S01]  /*14b0*/  @P0 SHF.R.U32.HI R13, RZ, R3, R5 ;  /* 0x00000003ff0d0219 */ /* 0x000fe20000011605 */
[----:B------:R-:W-:-:S04]  /*14c0*/  IMAD R12, R12, R11, RZ ;  /* 0x0000000b0c0c7224 */ /* 0x000fc800078e02ff */
[----:B------:R-:W-:Y:S01]  /*14d0*/  IMAD R5, R13, R11, RZ ;  /* 0x0000000b0d057224 */ /* 0x000fe200078e02ff */
[----:B------:R-:W-:-:S04]  /*14e0*/  ISETP.GE.AND P1, PT, R15, R12, PT ;  /* 0x0000000c0f00720c */ /* 0x000fc80003f26270 */
[----:B------:R-:W-:Y:S01]  /*14f0*/  ISETP.GE.OR P1, PT, R0, R5, P1 ;  /* 0x000000050000720c */ /* 0x000fe20000f26670 */
[----:B------:R-:W-:-:S05]  /*1500*/  IMAD.HI.U32 R5, R15, R2, RZ ;  /* 0x000000020f057227 */ /* 0x000fca00078e00ff */
[----:B------:R-:W-:-:S04]  /*1510*/  SHF.R.U32.HI R5, RZ, R3, R5 ;  /* 0x00000003ff057219 */ /* 0x000fc80000011605 */
[----:B------:R-:W-:-:S03]  /*1520*/  SEL R5, R15, R5, !P0 ;  /* 0x000000050f057207 */ /* 0x000fc60004000000 */
[----:B------:R-:W-:-:S04]  /*1530*/  @!P1 IMAD.HI.U32 R6, R0, R2, RZ ;  /* 0x0000000200069227 */ /* 0x000fc800078e00ff */
[----:B------:R-:W-:Y:S01]  /*1540*/  IMAD.MOV R2, RZ, RZ, -R5 ;  /* 0x000000ffff027224 */ /* 0x000fe200078e0a05 */
[----:B------:R-:W-:-:S03]  /*1550*/  @!P1 SHF.R.U32.HI R3, RZ, R3, R6 ;  /* 0x00000003ff039219 */ /* 0x000fc60000011606 */
[----:B------:R-:W-:Y:S01]  /*1560*/  IMAD R2, R11, R2, R15 ;  /* 0x000000020b027224 */ /* 0x000fe200078e020f */
[----:B------:R-:W-:-:S04]  /*1570*/  @!P1 SEL R3, R0, R3, !P0 ;  /* 0x0000000300039207 */ /* 0x000fc80004000000 */
[----:B------:R-:W-:Y:S01]  /*1580*/  @!P1 IADD3 R5, PT, PT, R5, -R3, RZ ;  /* 0x8000000305059210 */ /* 0x000fe20007ffe0ff */
[----:B------:R-:W-:Y:S01]  /*1590*/  @!P1 IMAD R13, R2, R13, R3 ;  /* 0x0000000d020d9224 */ /* 0x000fe200078e0203 */
[----:B------:R-:W-:Y:S01]  /*15a0*/  IADD3 R2, PT, PT, -R15, RZ, RZ ;  /* 0x000000ff0f027210 */ /* 0x000fe20007ffe1ff */
[--C-:B------:R-:W-:Y:S02]  /*15b0*/  IMAD.MOV R3, RZ, RZ, -R0.reuse ;  /* 0x000000ffff037224 */ /* 0x100fe400078e0a00 */
[----:B------:R-:W-:Y:S01]  /*15c0*/  @!P1 IMAD R15, R5, R11, R0 ;  /* 0x0000000b050f9224 */ /* 0x000fe200078e0200 */
[----:B------:R-:W-:Y:S01]  /*15d0*/  @!P1 MOV R0, R13 ;  /* 0x0000000d00009202 */ /* 0x000fe20000000f00 */
[----:B------:R-:W-:Y:S02]  /*15e0*/  IMAD R3, R8, R3, UR27 ;  /* 0x0000001b08037e24 */ /* 0x000fe4000f8e0203 */
[----:B------:R-:W-:Y:S02]  /*15f0*/  IMAD R2, R4, R2, R24 ;  /* 0x0000000204027224 */ /* 0x000fe400078e0218 */
[----:B------:R-:W-:-:S02]  /*1600*/  IMAD R3, R0, R8, R3 ;  /* 0x0000000800037224 */ /* 0x000fc400078e0203 */
[----:B------:R-:W-:-:S03]  /*1610*/  IMAD R24, R15, R4, R2 ;  /* 0x000000040f187224 */ /* 0x000fc600078e0202 */
[----:B------:R-:W-:-:S15]  /*1620*/  R2UR UR27, R3 ;  /* 0x00000000031b72ca */ /* 0x000fde00000e0000 */
.L_x_19:
[----:B------:R-:W-:Y:S05]  /*1630*/  BRA.U UP2, `(.L_x_20) ;  /* 0x0000000102487547 */ /* 0x000fea000b800000 */
[----:B------:R-:W1:Y:S08]  /*1640*/  LDC.64 R2, c[0x0][0xf18] ;  /* 0x0003c600ff027b82 */ /* 0x000e700000000a00 */
[----:B------:R-:W2:Y:S08]  /*1650*/  LDC.64 R4, c[0x0][0xf10] ;  /* 0x0003c400ff047b82 */ /* 0x000eb00000000a00 */
[----:B------:R-:W4:Y:S08]  /*1660*/  LDC R0, c[0x0][0xf20] ;  /* 0x0003c800ff007b82 */ /* 0x000f300000000800 */
[----:B------:R-:W3:Y:S01]  /*1670*/  LDC R6, c[0x0][0xf0c] ;  /* 0x0003c300ff067b82 */ /* 0x000ee20000000800 */
[----:B-1----:R-:W-:Y:S01]  /*1680*/  IMAD.HI.U32 R3, R24, R3, RZ ;  /* 0x0000000318037227 */ /* 0x002fe200078e00ff */
[----:B------:R-:W-:-:S03]  /*1690*/  ISETP.NE.AND P0, PT, R2, 0x1, PT ;  /* 0x000000010200780c */ /* 0x000fc60003f05270 */
[----:B--2---:R-:W-:-:S05]  /*16a0*/  IMAD.HI.U32 R4, R4, UR27, RZ ;  /* 0x0000001b04047c27 */ /* 0x004fca000f8e00ff */
[----:B------:R-:W-:Y:S02]  /*16b0*/  SHF.R.U32.HI R4, RZ, R5, R4 ;  /* 0x00000005ff047219 */ /* 0x000fe40000011604 */
[----:B----4-:R-:W-:Y:S01]  /*16c0*/  SHF.R.U32.HI R3, RZ, R0, R3 ;  /* 0x00000000ff037219 */ /* 0x010fe20000011603 */
[----:B------:R-:W-:-:S03]  /*16d0*/  IMAD.U32 R0, RZ, RZ, UR27 ;  /* 0x0000001bff007e24 */ /* 0x000fc6000f8e00ff */
[----:B------:R-:W-:Y:S02]  /*16e0*/  SEL R3, R24, R3, !P0 ;  /* 0x0000000318037207 */ /* 0x000fe40004000000 */
[----:B---3--:R-:W-:-:S04]  /*16f0*/  ISETP.NE.AND P1, PT, R6, 0x1, PT ;  /* 0x000000010600780c */ /* 0x008fc80003f25270 */
[----:B------:R-:W-:-:S05]  /*1700*/  SEL R0, R0, R4, !P1 ;  /* 0x0000000400007207 */ /* 0x000fca0004800000 */
[----:B------:R-:W-:Y:S02]  /*1710*/  IMAD.IADD R4, R3, 0x1, -R0 ;  /* 0x0000000103047824 */ /* 0x000fe400078e0a00 */
[----:B------:R-:W-:Y:S02]  /*1720*/  IMAD.IADD R0, R0, 0x1, -R3 ;  /* 0x0000000100007824 */ /* 0x000fe400078e0a03 */
[----:B------:R-:W-:Y:S02]  /*1730*/  IMAD R4, R4, R6, UR27 ;  /* 0x0000001b04047e24 */ /* 0x000fe4000f8e0206 */
[----:B------:R-:W-:-:S03]  /*1740*/  IMAD R24, R0, R2, R24 ;  /* 0x0000000200187224 */ /* 0x000fc600078e0218 */
[----:B------:R-:W-:-:S15]  /*1750*/  R2UR UR27, R4 ;  /* 0x00000000041b72ca */ /* 0x000fde00000e0000 */
.L_x_20:
[----:B------:R-:W-:Y:S05]  /*1760*/  BRA.U !UP0, `(.L_x_21) ;  /* 0x00000001080c7547 */ /* 0x000fea000b800000 */
[----:B------:R-:W-:Y:S01]  /*1770*/  UCGABAR_WAIT ;  /* 0x0000000000007dc7 */ /* 0x000fe20008000000 */
[----:B------:R-:W-:Y:S01]  /*1780*/  CCTL.IVALL ;  /* 0x00000000ff00798f */ /* 0x000fe20002000000 */
[----:B------:R-:W-:Y:S05]  /*1790*/  BRA `(.L_x_22) ;  /* 0x0000000000047947 */ /* 0x000fea0003800000 */
.L_x_21:
[----:B------:R-:W-:Y:S06]  /*17a0*/  BAR.SYNC.DEFER_BLOCKING 0x0 ;  /* 0x0000000000007b1d */ /* 0x000fec0000010000 */
.L_x_22:
[----:B------:R-:W-:Y:S05]  /*17b0*/  BRA.U UP1, `(.L_x_23) ;  /* 0x0000001501c87547 */ /* 0x000fea000b800000 */
[----:B------:R-:W1:Y:S01]  /*17c0*/  LDCU UR31, c[0x0][0x38c] ;  /* 0x00007180ff1f77ac */ /* 0x000e620008000800 */
[----:B------:R-:W2:Y:S01]  /*17d0*/  LDC R8, c[0x0][0x370] ;  /* 0x0000dc00ff087b82 */ /* 0x000ea20000000800 */
[----:B------:R-:W-:Y:S01]  /*17e0*/  PLOP3.LUT P1, PT, PT, PT, UP4, 0x80, 0x8 ;  /* 0x000000000008781c */ /* 0x000fe20003f2f048 */
[----:B------:R-:W-:Y:S01]  /*17f0*/  IMAD.MOV.U32 R15, RZ, RZ, 0x1 ;  /* 0x00000001ff0f7424 */ /* 0x000fe200078e00ff */
[----:B------:R-:W-:Y:S01]  /*1800*/  UISETP.NE.AND UP1, UPT, UR6, URZ, UPT ;  /* 0x000000ff0600728c */ /* 0x000fe2000bf25270 */
[----:B------:R-:W-:Y:S01]  /*1810*/  ISETP.EQ.OR P4, PT, R10, RZ, P6 ;  /* 0x000000ff0a00720c */ /* 0x000fe20003782670 */
[----:B------:R-:W-:Y:S01]  /*1820*/  UMOV UR7, 0x400 ;  /* 0x0000040000077882 */ /* 0x000fe20000000000 */
[----:B------:R-:W-:Y:S01]  /*1830*/  USHF.L.U32 UR22, UR45, 0x4, URZ ;  /* 0x000000042d167899 */ /* 0x000fe200080006ff */
[----:B------:R-:W-:Y:S01]  /*1840*/  PLOP3.LUT P1, PT, P1, PT, PT, 0x8, 0x80 ;  /* 0x000000000080781c */ /* 0x000fe20000f2e170 */
[----:B------:R-:W4:Y:S01]  /*1850*/  LDC R0, c[0x0][0x374] ;  /* 0x0000dd00ff007b82 */ /* 0x000f220000000800 */
[----:B------:R-:W-:Y:S01]  /*1860*/  IMAD.MOV.U32 R14, RZ, RZ, RZ ;  /* 0x000000ffff0e7224 */ /* 0x000fe200078e00ff */
[----:B------:R-:W-:Y:S01]  /*1870*/  CS2R R12, SRZ ;  /* 0x00000000000c7805 */ /* 0x000fe2000001ff00 */
[----:B------:R-:W-:Y:S01]  /*1880*/  IMAD.MOV.U32 R11, RZ, RZ, 0x1 ;  /* 0x00000001ff0b7424 */ /* 0x000fe200078e00ff */
[----:B------:R-:W2:Y:S01]  /*1890*/  LDCU.64 UR46, c[0x0][0x348] ;  /* 0x00006900ff2e77ac */ /* 0x000ea20008000a00 */
[----:B------:R-:W-:-:S02]  /*18a0*/  ULOP3.LUT UR22, UR22, 0x70, URZ, 0xe2, !UPT ;  /* 0x0000007016167892 */ /* 0x000fc4000f8ee2ff */
[----:B-1----:R-:W-:Y:S02]  /*18b0*/  UIADD3 UR8, UPT, UPT, UR31, 0x7f, URZ ;  /* 0x0000007f1f087890 */ /* 0x002fe4000fffe0ff */
[----:B------:R-:W-:Y:S02]  /*18c0*/  UIADD3 UR6, UPT, UPT, UR31, -0x1, URZ ;  /* 0xffffffff1f067890 */ /* 0x000fe4000fffe0ff */
[----:B------:R-:W-:Y:S02]  /*18d0*/  USHF.R.S32.HI UR38, URZ, 0x1f, UR8 ;  /* 0x0000001fff267899 */ /* 0x000fe40008011408 */
[----:B------:R-:W-:Y:S02]  /*18e0*/  UISETP.GE.U32.AND UP2, UPT, UR6, -0xff, UPT ;  /* 0xffffff010600788c */ /* 0x000fe4000bf46070 */
[----:B------:R-:W-:Y:S02]  /*18f0*/  ULEA.HI UR38, UR38, UR8, URZ, 0x7 ;  /* 0x0000000826267291 */ /* 0x000fe4000f8f38ff */
[----:B------:R-:W-:-:S02]  /*1900*/  ULEA UR6, UR45, UR7, 0x18 ;  /* 0x000000072d067291 */ /* 0x000fc4000f8ec0ff */
[----:B------:R-:W-:Y:S02]  /*1910*/  USHF.R.S32.HI UR38, URZ, 0x7, UR38 ;  /* 0x00000007ff267899 */ /* 0x000fe40008011426 */
[----:B------:R-:W-:Y:S02]  /*1920*/  UIADD3 UR31, UPT, UPT, UR31, 0xfe, URZ ;  /* 0x000000fe1f1f7890 */ /* 0x000fe4000fffe0ff */
[----:B------:R-:W-:Y:S02]  /*1930*/  UISETP.LT.U32.AND UP0, UPT, UR38, 0x8, UPT ;  /* 0x000000082600788c */ /* 0x000fe4000bf01070 */
[----:B------:R-:W-:Y:S02]  /*1940*/  USEL UR14, UR14, 0x2, UP1 ;  /* 0x000000020e0e7887 */ /* 0x000fe40008800000 */
[----:B------:R-:W-:Y:S02]  /*1950*/  USEL UR37, UR38, 0x8, UP0 ;  /* 0x0000000826257887 */ /* 0x000fe40008000000 */
[----:B------:R-:W-:-:S02]  /*1960*/  UIADD3 UR30, UPT, UPT, UR6, 0x6400, UR5 ;  /* 0x00006400061e7890 */ /* 0x000fc4000fffe005 */
[----:B------:R-:W-:Y:S02]  /*1970*/  UIADD3 UR7, UPT, UPT, UR37, -0x1, URZ ;  /* 0xffffffff25077890 */ /* 0x000fe4000fffe0ff */
[----:B------:R-:W-:Y:S02]  /*1980*/  @UP2 UIADD3 UR7, UPT, UPT, UR37, URZ, URZ ;  /* 0x000000ff25072290 */ /* 0x000fe4000fffe0ff */
[----:B------:R-:W-:Y:S02]  /*1990*/  UIADD3 UR23, UPT, UPT, UR38, -UR37, URZ ;  /* 0x8000002526177290 */ /* 0x000fe4000fffe0ff */
[----:B------:R-:W-:Y:S01]  /*19a0*/  UIADD3 UR7, UPT, UPT, UR7, 0x1, URZ ;  /* 0x0000000107077890 */ /* 0x000fe2000fffe0ff */
[----:B--2---:R-:W-:-:S11]  /*19b0*/  UMOV UR15, URZ ;  /* 0x000000ff000f7c82 */ /* 0x004fd60008000000 */
.L_x_47:
[----:B------:R-:W-:-:S09]  /*19c0*/  UISETP.NE.AND UP0, UPT, UR45, URZ, UPT ;  /* 0x000000ff2d00728c */ /* 0x000fd2000bf05270 */
[----:B------:R-:W-:Y:S05]  /*19d0*/  BRA.U UP0, `(.L_x_24) ;  /* 0x0000000100287547 */ /* 0x000fea000b800000 */
[----:B------:R-:W-:Y:S02]  /*19e0*/  LEA R2, R12, UR6, 0x3 ;  /* 0x000000060c027c11 */ /* 0x000fe4000f8e18ff */
[----:B------:R-:W-:-:S04]  /*19f0*/  SHF.L.U32 R3, R11, 0x1f, RZ ;  /* 0x0000001f0b037819 */ /* 0x000fc800000006ff */
[----:B------:R-:W1:Y:S02]  /*1a00*/  SYNCS.PHASECHK.TRANS64.TRYWAIT P0, [R2+URZ+0x110], R3 ;  /* 0x00011003020075a7 */ /* 0x000e6400080011ff */
[----:B-1----:R-:W-:Y:S05]  /*1a10*/  @!P0 BRA `(.L_x_25) ;  /* 0x0000006800a88947 */ /* 0x002fea0003800000 */
.L_x_131:
[----:B------:R-:W-:Y:S01]  /*1a20*/  VIADD R12, R12, 0x1 ;  /* 0x000000010c0c7836 */ /* 0x000fe20000000000 */
[----:B------:R1:W-:Y:S04]  /*1a30*/  SYNCS.ARRIVE.TRANS64.A1T0 RZ, [R2+URZ+0x100], RZ ;  /* 0x000100ff02ff79a7 */ /* 0x0003e800081000ff */
[----:B------:R-:W-:-:S04]  /*1a40*/  ISETP.NE.AND P0, PT, R12, 0x2, PT ;  /* 0x000000020c00780c */ /* 0x000fc80003f05270 */
[----:B------:R-:W-:Y:S02]  /*1a50*/  SEL R12, R12, RZ, P0 ;  /* 0x000000ff0c0c7207 */ /* 0x000fe40000000000 */
[----:B-1----:R-:W-:-:S04]  /*1a60*/  SEL R2, RZ, 0x1, P0 ;  /* 0x00000001ff027807 */ /* 0x002fc80000000000 */
[----:B------:R-:W-:-:S07]  /*1a70*/  LOP3.LUT R11, R11, R2, RZ, 0x3c, !PT ;  /* 0x000000020b0b7212 */ /* 0x000fce00078e3cff */
.L_x_24:
[----:B------:R-:W-:Y:S01]  /*1a80*/  ULEA UR8, UR15, UR6, 0x3 ;  /* 0x000000060f087291 */ /* 0x000fe2000f8e18ff */
[----:B------:R-:W-:Y:S01]  /*1a90*/  SHF.L.U32 R2, R15, 0x1f, RZ ;  /* 0x0000001f0f027819 */ /* 0x000fe200000006ff */
[----:B------:R-:W-:Y:S01]  /*1aa0*/  UISETP.GE.U32.AND UP0, UPT, UR31, 0xff, UPT ;  /* 0x000000ff1f00788c */ /* 0x000fe2000bf06070 */
[----:B------:R-:W-:Y:S01]  /*1ab0*/  R2UR UR35, R24 ;  /* 0x00000000182372ca */ /* 0x000fe200000e0000 */
[----:B------:R-:W-:Y:S01]  /*1ac0*/  ULEA UR43, UR27, UR22, 0x7 ;  /* 0x000000161b2b7291 */ /* 0x000fe2000f8e38ff */
[----:B------:R-:W-:-:S04]  /*1ad0*/  UMOV UR20, URZ ;  /* 0x000000ff00147c82 */ /* 0x000fc80008000000 */
[----:B------:R1:W2:Y:S07]  /*1ae0*/  SYNCS.PHASECHK.TRANS64.TRYWAIT P2, [UR8+0x40], R2 ;  /* 0x00004002ff0075a7 */ /* 0x0002ae0008041108 */
[----:B------:R-:W-:Y:S01]  /*1af0*/  USHF.L.U32 UR35, UR35, 0x6, URZ ;  /* 0x0000000623237899 */ /* 0x000fe200080006ff */
[----:B-1----:R-:W-:-:S04]  /*1b00*/  LEA.HI R2, R24, R24, RZ, 0x1 ;  /* 0x0000001818027211 */ /* 0x002fc800078f08ff */
[----:B------:R-:W-:-:S13]  /*1b10*/  R2UR UR11, R2 ;  /* 0x00000000020b72ca */ /* 0x000fda00000e0000 */
[----:B------:R-:W-:Y:S01]  /*1b20*/  USHF.R.S32.HI UR11, URZ, 0x1, UR11 ;  /* 0x00000001ff0b7899 */ /* 0x000fe2000801140b */
[----:B------:R-:W-:Y:S11]  /*1b30*/  BRA.U !UP0, `(.L_x_26) ;  /* 0x0000000508107547 */ /* 0x000ff6000b800000 */
[----:B------:R-:W-:Y:S01]  /*1b40*/  UMOV UR16, UR15 ;  /* 0x0000000f00107c82 */ /* 0x000fe20008000000 */
[----:B------:R-:W-:-:S05]  /*1b50*/  UMOV UR28, URZ ;  /* 0x000000ff001c7c82 */ /* 0x000fca0008000000 */
.L_x_34:
[----:B------:R-:W-:Y:S01]  /*1b60*/  ULEA UR41, UR16, UR6, 0x3 ;  /* 0x0000000610297291 */ /* 0x000fe2000f8e18ff */
[----:B--2---:R-:W-:Y:S01]  /*1b70*/  @!P6 MOV R3, 0x6400 ;  /* 0x000064000003e802 */ /* 0x004fe20000000f00 */
[----:B-123--:R-:W-:Y:S10]  /*1b80*/  @P2 BRA `(.L_x_27) ;  /* 0x00000000000c2947 */ /* 0x00eff40003800000 */
[----:B------:R-:W-:-:S04]  /*1b90*/  SHF.L.U32 R4, R15, 0x1f, RZ ;  /* 0x0000001f0f047819 */ /* 0x000fc800000006ff */
[----:B------:R-:W1:Y:S02]  /*1ba0*/  SYNCS.PHASECHK.TRANS64.TRYWAIT P0, [UR41+0x40], R4 ;  /* 0x00004004ff0075a7 */ /* 0x000e640008001129 */
[----:B-1----:R-:W-:Y:S05]  /*1bb0*/  @!P0 BRA `(.L_x_28) ;  /* 0x0000006800548947 */ /* 0x002fea0003800000 */
.L_x_27:
[----:B------:R2:W-:Y:S01]  /*1bc0*/  @!P6 SYNCS.ARRIVE.TRANS64 RZ, [UR41], R3 ;  /* 0x00000003ffffe9a7 */ /* 0x0005e20008000029 */
[----:B------:R-:W-:-:S04]  /*1bd0*/  ULOP3.LUT UR8, UR14, 0x2, URZ, 0xfc, !UPT ;  /* 0x000000020e087892 */ /* 0x000fc8000f8efcff */
[----:B------:R-:W-:-:S09]  /*1be0*/  UISETP.NE.AND UP0, UPT, UR8, 0x2, UPT ;  /* 0x000000020800788c */ /* 0x000fd2000bf05270 */
[----:B------:R-:W-:Y:S05]  /*1bf0*/  BRA.U UP0, `(.L_x_29) ;  /* 0x0000000100047547 */ /* 0x000fea000b800000 */
[----:B---3--:R-:W-:Y:S05]  /*1c00*/  BPT.TRAP 0x1 ;  /* 0x000000040000795c */ /* 0x008fea0000300000 */
.L_x_29:
[----:B------:R-:W-:Y:S04]  /*1c10*/  BSSY.RECONVERGENT B0, `(.L_x_30) ;  /* 0x0000003000007945 */ /* 0x000fe80003800200 */
[----:B------:R-:W-:Y:S05]  /*1c20*/  @P4 BRA `(.L_x_31) ;  /* 0x0000000000044947 */ /* 0x000fea0003800000 */
[----:B---3--:R-:W-:Y:S05]  /*1c30*/  BPT.TRAP 0x1 ;  /* 0x000000040000795c */ /* 0x008fea0000300000 */
.L_x_31:
[----:B---3--:R-:W-:Y:S05]  /*1c40*/  BSYNC.RECONVERGENT B0 ;  /* 0x0000000000007941 */ /* 0x008fea0003800200 */
.L_x_30:
[----:B------:R-:W-:Y:S01]  /*1c50*/  UIADD3 UR15, UPT, UPT, UR16, 0x1, URZ ;  /* 0x00000001100f7890 */ /* 0x000fe2000fffe0ff */
[----:B------:R-:W-:Y:S01]  /*1c60*/  BSSY.RECONVERGENT B0, `(.L_x_32) ;  /* 0x000002c000007945 */ /* 0x000fe20003800200 */
[----:B------:R-:W-:Y:S02]  /*1c70*/  ELECT P0, URZ, PT ;  /* 0x0000000000ff782f */ /* 0x000fe40003800000 */
[----:B------:R-:W-:-:S04]  /*1c80*/  UISETP.NE.AND UP0, UPT, UR15, 0x8, UPT ;  /* 0x000000080f00788c */ /* 0x000fc8000bf05270 */
[----:B------:R-:W-:Y:S02]  /*1c90*/  USEL UR9, URZ, 0x1, UP0 ;  /* 0x00000001ff097887 */ /* 0x000fe40008000000 */
[----:B------:R-:W-:-:S04]  /*1ca0*/  USEL UR15, UR15, URZ, UP0 ;  /* 0x000000ff0f0f7287 */ /* 0x000fc80008000000 */
[----:B------:R-:W-:Y:S01]  /*1cb0*/  ULEA UR8, UR15, UR6, 0x3 ;  /* 0x000000060f087291 */ /* 0x000fe2000f8e18ff */
[----:B------:R-:W-:-:S04]  /*1cc0*/  LOP3.LUT R15, R15, UR9, RZ, 0x3c, !PT ;  /* 0x000000090f0f7c12 */ /* 0x000fc8000f8e3cff */
[----:B-1----:R-:W-:-:S04]  /*1cd0*/  SHF.L.U32 R2, R15, 0x1f, RZ ;  /* 0x0000001f0f027819 */ /* 0x002fc800000006ff */
[----:B------:R1:W3:Y:S01]  /*1ce0*/  SYNCS.PHASECHK.TRANS64.TRYWAIT P2, [UR8+0x40], R2 ;  /* 0x00004002ff0075a7 */ /* 0x0002e20008041108 */
[----:B------:R-:W-:Y:S05]  /*1cf0*/  @!P0 BRA `(.L_x_33) ;  /* 0x0000000000888947 */ /* 0x000fea0003800000 */
[----:B------:R-:W-:Y:S02]  /*1d00*/  USHF.L.U32 UR8, UR16, 0x9, URZ ;  /* 0x0000000910087899 */ /* 0x000fe400080006ff */
[----:B------:R-:W-:Y:S02]  /*1d10*/  ULEA UR40, UR16, UR5, 0xe ;  /* 0x0000000510287291 */ /* 0x000fe4000f8e70ff */
[----:B------:R-:W-:Y:S02]  /*1d20*/  UIADD3 UR52, UP3, UPT, UR46, 0x80, URZ ;  /* 0x000000802e347890 */ /* 0x000fe4000ff7e0ff */
[----:B------:R-:W-:Y:S02]  /*1d30*/  ULEA UR32, UR16, UR6, 0xd ;  /* 0x0000000610207291 */ /* 0x000fe4000f8e68ff */
[----:B------:R-:W-:Y:S02]  /*1d40*/  UIADD3 UR50, UP2, UPT, UR46, 0x180, URZ ;  /* 0x000001802e327890 */ /* 0x000fe4000ff5e0ff */
[----:B------:R-:W-:-:S02]  /*1d50*/  UIADD3 UR48, UP1, UPT, UR46, 0x280, URZ ;  /* 0x000002802e307890 */ /* 0x000fc4000ff3e0ff */
[----:B------:R-:W-:Y:S02]  /*1d60*/  ULOP3.LUT UR24, UR4, UR8, URZ, 0xfc, !UPT ;  /* 0x0000000804187292 */ /* 0x000fe4000f8efcff */
[----:B------:R-:W-:Y:S02]  /*1d70*/  UIADD3 UR20, UP0, UPT, UR46, 0x380, URZ ;  /* 0x000003802e147890 */ /* 0x000fe4000ff1e0ff */
[----:B------:R-:W-:Y:S02]  /*1d80*/  USHF.L.U32 UR42, UR28, 0x7, URZ ;  /* 0x000000071c2a7899 */ /* 0x000fe400080006ff */
[----:B------:R-:W-:Y:S02]  /*1d90*/  UIADD3.X UR53, UPT, UPT, URZ, UR47, URZ, UP3, !UPT ;  /* 0x0000002fff357290 */ /* 0x000fe40009ffe4ff */
[----:B------:R-:W-:Y:S02]  /*1da0*/  UIADD3 UR40, UPT, UPT, UR6, 0x6400, UR40 ;  /* 0x0000640006287890 */ /* 0x000fe4000fffe028 */
[----:B------:R-:W-:-:S02]  /*1db0*/  UIADD3.X UR51, UPT, UPT, URZ, UR47, URZ, UP2, !UPT ;  /* 0x0000002fff337290 */ /* 0x000fc400097fe4ff */
[----:B------:R-:W-:Y:S02]  /*1dc0*/  UIADD3 UR32, UPT, UPT, UR32, 0x26400, URZ ;  /* 0x0002640020207890 */ /* 0x000fe4000fffe0ff */
[----:B------:R-:W-:Y:S02]  /*1dd0*/  UIADD3.X UR49, UPT, UPT, URZ, UR47, URZ, UP1, !UPT ;  /* 0x0000002fff317290 */ /* 0x000fe40008ffe4ff */
[----:B------:R-:W-:Y:S02]  /*1de0*/  UIADD3 UR24, UPT, UPT, UR6, 0x36400, UR24 ;  /* 0x0003640006187890 */ /* 0x000fe4000fffe018 */
[----:B------:R-:W-:Y:S02]  /*1df0*/  UIADD3.X UR21, UPT, UPT, URZ, UR47, URZ, UP0, !UPT ;  /* 0x0000002fff157290 */ /* 0x000fe400087fe4ff */
[----:B------:R-:W-:Y:S01]  /*1e00*/  UIADD3 UR8, UPT, UPT, UR6, 0x37400, UR8 ;  /* 0x0003740006087890 */ /* 0x000fe2000fffe008 */
[----:B------:R-:W-:Y:S01]  /*1e10*/  UMOV UR17, 0xff0000 ;  /* 0x00ff000000117882 */ /* 0x000fe20000000000 */
[----:B------:R-:W-:Y:S01]  /*1e20*/  UMOV UR18, 0x0 ;  /* 0x0000000000127882 */ /* 0x000fe20000000000 */
[----:B------:R-:W-:Y:S01]  /*1e30*/  UMOV UR19, 0x10000000 ;  /* 0x1000000000137882 */ /* 0x000fe20000000000 */
[----:B------:R-:W-:Y:S01]  /*1e40*/  UMOV UR33, UR41 ;  /* 0x0000002900217c82 */ /* 0x000fe20008000000 */
[----:B------:R-:W-:Y:S01]  /*1e50*/  UMOV UR36, UR44 ;  /* 0x0000002c00247c82 */ /* 0x000fe20008000000 */
[----:B------:R-:W-:Y:S01]  /*1e60*/  UMOV UR34, UR42 ;  /* 0x0000002a00227c82 */ /* 0x000fe20008000000 */
[----:B------:R-:W-:Y:S01]  /*1e70*/  UMOV UR25, UR41 ;  /* 0x0000002900197c82 */ /* 0x000fe20008000000 */
[----:B------:R-:W-:Y:S01]  /*1e80*/  UMOV UR29, UR44 ;  /* 0x0000002c001d7c82 */ /* 0x000fe20008000000 */
[----:B------:R1:W-:Y:S01]  /*1e90*/  UTMALDG.3D.MULTICAST [UR40], [UR52], UR17, desc[UR18] ;  /* 0x00001228340073b4 */ /* 0x0003e20008011811 */
[----:B------:R-:W-:Y:S01]  /*1ea0*/  UMOV UR10, URZ ;  /* 0x000000ff000a7c82 */ /* 0x000fe20008000000 */
[----:B------:R-:W-:Y:S01]  /*1eb0*/  UMOV UR9, UR41 ;  /* 0x0000002900097c82 */ /* 0x000fe20008000000 */
[----:B------:R-:W-:Y:S01]  /*1ec0*/  UMOV UR12, UR28 ;  /* 0x0000001c000c7c82 */ /* 0x000fe20008000000 */
[----:B------:R-:W-:Y:S01]  /*1ed0*/  UMOV UR13, UR44 ;  /* 0x0000002c000d7c82 */ /* 0x000fe20008000000 */
[----:B------:R1:W-:Y:S01]  /*1ee0*/  UTMALDG.3D [UR32], [UR50], desc[UR18] ;  /* 0x00001220320075b4 */ /* 0x0003e20008011000 */
[----:B------:R1:W-:Y:S01]  /*1ef0*/  UTMALDG.4D.MULTICAST [UR24], [UR48], UR17, desc[UR18] ;  /* 0x00001218300073b4 */ /* 0x0003e20008019811 */
[----:B------:R1:W-:Y:S02]  /*1f00*/  UTMALDG.4D [UR8], [UR20], desc[UR18] ;  /* 0x00001208140075b4 */ /* 0x0003e40008019000 */
[----:B-1----:R-:W-:Y:S01]  /*1f10*/  NOP ;  /* 0x0000000000007918 */ /* 0x002fe20000000000 */
.L_x_33:
[----:B------:R-:W-:Y:S05]  /*1f20*/  BSYNC.RECONVERGENT B0 ;  /* 0x0000000000007941 */ /* 0x000fea0003800200 */
.L_x_32:
[----:B------:R-:W-:Y:S01]  /*1f30*/  UIADD3 UR28, UPT, UPT, UR28, 0x1, URZ ;  /* 0x000000011c1c7890 */ /* 0x000fe2000fffe0ff */
[----:B------:R-:W-:Y:S01]  /*1f40*/  UMOV UR16, UR15 ;  /* 0x0000000f00107c82 */ /* 0x000fe20008000000 */
[----:B------:R-:W-:Y:S02]  /*1f50*/  UMOV UR20, UR7 ;  /* 0x0000000700147c82 */ /* 0x000fe40008000000 */
[----:B------:R-:W-:-:S09]  /*1f60*/  UISETP.NE.AND UP0, UPT, UR28, UR7, UPT ;  /* 0x000000071c00728c */ /* 0x000fd2000bf05270 */
[----:B------:R-:W-:Y:S05]  /*1f70*/  BRA.U UP0, `(.L_x_34) ;  /* 0xfffffff900f87547 */ /* 0x000fea000b83ffff */
.L_x_26:
[----:B------:R-:W-:Y:S01]  /*1f80*/  ULEA UR8, UR15, UR6, 0x3 ;  /* 0x000000060f087291 */ /* 0x000fe2000f8e18ff */
[----:B-1----:R-:W-:Y:S01]  /*1f90*/  SHF.L.U32 R2, R15, 0x1f, RZ ;  /* 0x0000001f0f027819 */ /* 0x002fe200000006ff */
[----:B------:R-:W-:Y:S01]  /*1fa0*/  @!P1 SYNCS.ARRIVE.TRANS64.A1T0 RZ, [UR6+0xb8], RZ ;  /* 0x0000b8ffffff99a7 */ /* 0x000fe20008100006 */
[----:B------:R-:W-:-:S06]  /*1fb0*/  UISETP.GT.AND UP0, UPT, UR38, UR37, UPT ;  /* 0x000000252600728c */ /* 0x000fcc000bf04270 */
[----:B------:R1:W1:Y:S03]  /*1fc0*/  SYNCS.PHASECHK.TRANS64.TRYWAIT P1, [UR8+0x40], R2 ;  /* 0x00004002ff0075a7 */ /* 0x0002660008021108 */
[----:B------:R-:W-:Y:S05]  /*1fd0*/  BRA.U !UP0, `(.L_x_35) ;  /* 0x0000000508107547 */ /* 0x000fea000b800000 */
[----:B------:R-:W-:Y:S01]  /*1fe0*/  UIADD3 UR25, UPT, UPT, UR23, UR20, URZ ;  /* 0x0000001417197290 */ /* 0x000fe2000fffe0ff */
[----:B------:R-:W-:-:S11]  /*1ff0*/  UMOV UR28, UR15 ;  /* 0x0000000f001c7c82 */ /* 0x000fd60008000000 */
.L_x_43:
[----:B------:R-:W-:Y:S01]  /*2000*/  ULEA UR41, UR28, UR6, 0x3 ;  /* 0x000000061c297291 */ /* 0x000fe2000f8e18ff */
[----:B--2---:R-:W-:Y:S01]  /*2010*/  @!P6 MOV R3, 0x6400 ;  /* 0x000064000003e802 */ /* 0x004fe20000000f00 */
[----:B-1-3--:R-:W-:Y:S10]  /*2020*/  @P1 BRA `(.L_x_36) ;  /* 0x00000000000c1947 */ /* 0x00aff40003800000 */
[----:B------:R-:W-:-:S04]  /*2030*/  SHF.L.U32 R4, R15, 0x1f, RZ ;  /* 0x0000001f0f047819 */ /* 0x000fc800000006ff */
[----:B------:R-:W1:Y:S02]  /*2040*/  SYNCS.PHASECHK.TRANS64.TRYWAIT P0, [UR41+0x40], R4 ;  /* 0x00004004ff0075a7 */ /* 0x000e640008001129 */
[----:B-1----:R-:W-:Y:S05]  /*2050*/  @!P0 BRA `(.L_x_37) ;  /* 0x0000006400448947 */ /* 0x002fea0003800000 */
.L_x_36:
[----:B------:R2:W-:Y:S01]  /*2060*/  @!P6 SYNCS.ARRIVE.TRANS64 RZ, [UR41], R3 ;  /* 0x00000003ffffe9a7 */ /* 0x0005e20008000029 */
[----:B------:R-:W-:-:S04]  /*2070*/  ULOP3.LUT UR8, UR14, 0x2, URZ, 0xfc, !UPT ;  /* 0x000000020e087892 */ /* 0x000fc8000f8efcff */
[----:B------:R-:W-:-:S09]  /*2080*/  UISETP.NE.AND UP0, UPT, UR8, 0x2, UPT ;  /* 0x000000020800788c */ /* 0x000fd2000bf05270 */
[----:B------:R-:W-:Y:S05]  /*2090*/  BRA.U UP0, `(.L_x_38) ;  /* 0x0000000100047547 */ /* 0x000fea000b800000 */
[----:B---3--:R-:W-:Y:S05]  /*20a0*/  BPT.TRAP 0x1 ;  /* 0x000000040000795c */ /* 0x008fea0000300000 */
.L_x_38:
[----:B------:R-:W-:Y:S04]  /*20b0*/  BSSY.RECONVERGENT B0, `(.L_x_39) ;  /* 0x0000003000007945 */ /* 0x000fe80003800200 */
[----:B------:R-:W-:Y:S05]  /*20c0*/  @P4 BRA `(.L_x_40) ;  /* 0x0000000000044947 */ /* 0x000fea0003800000 */
[----:B---3--:R-:W-:Y:S05]  /*20d0*/  BPT.TRAP 0x1 ;  /* 0x000000040000795c */ /* 0x008fea0000300000 */
.L_x_40:
[----:B---3--:R-:W-:Y:S05]  /*20e0*/  BSYNC.RECONVERGENT B0 ;  /* 0x0000000000007941 */ /* 0x008fea0003800200 */
.L_x_39:
        /* <DEDUP_REMOVED lines=12> */
[----:B------:R-:W-:Y:S02]  /*21b0*/  UIADD3 UR56, UP3, UPT, UR46, 0x80, URZ ;  /* 0x000000802e387890 */ /* 0x000fe4000ff7e0ff */
[----:B------:R-:W-:Y:S02]  /*21c0*/  ULEA UR32, UR28, UR6, 0xd ;  /* 0x000000061c207291 */ /* 0x000fe4000f8e68ff */
[----:B------:R-:W-:Y:S02]  /*21d0*/  UIADD3 UR54, UP2, UPT, UR46, 0x180, URZ ;  /* 0x000001802e367890 */ /* 0x000fe4000ff5e0ff */
[----:B------:R-:W-:Y:S02]  /*21e0*/  UIADD3 UR52, UP1, UPT, UR46, 0x280, URZ ;  /* 0x000002802e347890 */ /* 0x000fe4000ff3e0ff */
[----:B------:R-:W-:-:S02]  /*21f0*/  ULOP3.LUT UR16, UR4, UR8, URZ, 0xfc, !UPT ;  /* 0x0000000804107292 */ /* 0x000fc4000f8efcff */
[----:B------:R-:W-:Y:S02]  /*2200*/  UIADD3 UR50, UP0, UPT, UR46, 0x380, URZ ;  /* 0x000003802e327890 */ /* 0x000fe4000ff1e0ff */
[----:B------:R-:W-:Y:S02]  /*2210*/  USHF.L.U32 UR42, UR20, 0x7, URZ ;  /* 0x00000007142a7899 */ /* 0x000fe400080006ff */
[----:B------:R-:W-:Y:S02]  /*2220*/  ULEA UR40, UR28, UR30, 0xe ;  /* 0x0000001e1c287291 */ /* 0x000fe4000f8e70ff */
[----:B------:R-:W-:Y:S02]  /*2230*/  UIADD3.X UR57, UPT, UPT, URZ, UR47, URZ, UP3, !UPT ;  /* 0x0000002fff397290 */ /* 0x000fe40009ffe4ff */
[----:B------:R-:W-:Y:S02]  /*2240*/  UIADD3.X UR55, UPT, UPT, URZ, UR47, URZ, UP2, !UPT ;  /* 0x0000002fff377290 */ /* 0x000fe400097fe4ff */
[----:B------:R-:W-:-:S02]  /*2250*/  UIADD3 UR32, UPT, UPT, UR32, 0x26400, URZ ;  /* 0x0002640020207890 */ /* 0x000fc4000fffe0ff */
[----:B------:R-:W-:Y:S02]  /*2260*/  UIADD3.X UR53, UPT, UPT, URZ, UR47, URZ, UP1, !UPT ;  /* 0x0000002fff357290 */ /* 0x000fe40008ffe4ff */
[----:B------:R-:W-:Y:S02]  /*2270*/  UIADD3 UR16, UPT, UPT, UR6, 0x36400, UR16 ;  /* 0x0003640006107890 */ /* 0x000fe4000fffe010 */
[----:B------:R-:W-:Y:S02]  /*2280*/  UIADD3 UR8, UPT, UPT, UR6, 0x37400, UR8 ;  /* 0x0003740006087890 */ /* 0x000fe4000fffe008 */
[----:B------:R-:W-:Y:S01]  /*2290*/  UIADD3.X UR51, UPT, UPT, URZ, UR47, URZ, UP0, !UPT ;  /* 0x0000002fff337290 */ /* 0x000fe200087fe4ff */
        /* <DEDUP_REMOVED lines=19> */
.L_x_42:
[----:B------:R-:W-:Y:S05]  /*23d0*/  BSYNC.RECONVERGENT B0 ;  /* 0x0000000000007941 */ /* 0x000fea0003800200 */
.L_x_41:
[----:B------:R-:W-:Y:S01]  /*23e0*/  UIADD3 UR20, UPT, UPT, UR20, 0x1, URZ ;  /* 0x0000000114147890 */ /* 0x000fe2000fffe0ff */
[----:B------:R-:W-:-:S03]  /*23f0*/  UMOV UR28, UR15 ;  /* 0x0000000f001c7c82 */ /* 0x000fc60008000000 */
[----:B------:R-:W-:-:S09]  /*2400*/  UISETP.NE.AND UP0, UPT, UR20, UR25, UPT ;  /* 0x000000191400728c */ /* 0x000fd2000bf05270 */
[----:B------:R-:W-:Y:S05]  /*2410*/  BRA.U UP0, `(.L_x_43) ;  /* 0xfffffff900f87547 */ /* 0x000fea000b83ffff */
.L_x_35:
[C---:B-1----:R-:W-:Y:S01]  /*2420*/  LEA R2, R14.reuse, UR6, 0x3 ;  /* 0x000000060e027c11 */ /* 0x042fe2000f8e18ff */
[----:B------:R-:W-:Y:S01]  /*2430*/  NOP ;  /* 0x0000000000007918 */ /* 0x000fe20000000000 */
[----:B--2---:R-:W-:Y:S02]  /*2440*/  SHF.L.U32 R3, R13, 0x1f, RZ ;  /* 0x0000001f0d037819 */ /* 0x004fe400000006ff */
[----:B------:R-:W-:Y:S02]  /*2450*/  LEA R4, R14, UR6, 0x4 ;  /* 0x000000060e047c11 */ /* 0x000fe4000f8e20ff */
[----:B------:R-:W1:Y:S02]  /*2460*/  SYNCS.PHASECHK.TRANS64.TRYWAIT P0, [R2+URZ+0xc0], R3 ;  /* 0x0000c003020075a7 */ /* 0x000e6400080011ff */
[----:B-1----:R-:W-:Y:S05]  /*2470*/  @!P0 BRA `(.L_x_44) ;  /* 0x0000006000548947 */ /* 0x002fea0003800000 */
.L_x_134:
[----:B------:R-:W2:Y:S01]  /*2480*/  LDS.128 R4, [R4+0x130] ;  /* 0x0001300004047984 */ /* 0x000ea20000000c00 */
[----:B---3--:R-:W-:Y:S01]  /*2490*/  ISETP.GE.AND P0, PT, R40, 0x1, PT ;  /* 0x000000012800780c */ /* 0x008fe20003f06270 */
[----:B-1----:R-:W-:Y:S01]  /*24a0*/  VIADD R2, R2, 0xd0 ;  /* 0x000000d002027836 */ /* 0x002fe20000000000 */
[----:B------:R-:W-:Y:S01]  /*24b0*/  @!PT LDS RZ, [RZ] ;  /* 0x00000000fffff984 */ /* 0x000fe20000000800 */
[----:B------:R-:W-:Y:S01]  /*24c0*/  @!PT LDS RZ, [RZ] ;  /* 0x00000000fffff984 */ /* 0x000fe20000000800 */
[----:B------:R-:W-:Y:S01]  /*24d0*/  @!PT LDS RZ, [RZ] ;  /* 0x00000000fffff984 */ /* 0x000fe20000000800 */
[----:B------:R-:W-:Y:S01]  /*24e0*/  @!PT LDS RZ, [RZ] ;  /* 0x00000000fffff984 */ /* 0x000fe20000000800 */
[----:B------:R1:W-:Y:S06]  /*24f0*/  MEMBAR.ALL.CTA ;  /* 0x0000000000007992 */ /* 0x0003ec0000008000 */
[----:B-1----:R-:W1:Y:S01]  /*2500*/  FENCE.VIEW.ASYNC.S ;  /* 0x00000000000073c6 */ /* 0x002e620000000000 */
[----:B------:R-:W-:-:S04]  /*2510*/  PRMT R2, RZ, 0x654, R2 ;  /* 0x00000654ff027816 */ /* 0x000fc80000000002 */
[----:B-1----:R1:W-:Y:S01]  /*2520*/  SYNCS.ARRIVE.TRANS64.RED.A1T0 RZ, [R2+URZ], RZ ;  /* 0x000000ff02ff79a7 */ /* 0x0023e200081004ff */
[----:B--2---:R-:W-:-:S13]  /*2530*/  LOP3.LUT P2, RZ, R6, 0x1, RZ, 0xc0, !PT ;  /* 0x0000000106ff7812 */ /* 0x004fda000784c0ff */
[----:B------:R-:W-:Y:S01]  /*2540*/  @P2 SHF.R.U32.HI R3, RZ, 0x10, R5 ;  /* 0x00000010ff032819 */ /* 0x000fe20000011605 */
[----:B------:R-:W-:Y:S01]  /*2550*/  VOTEU.ANY UP0, P2 ;  /* 0x0000000000ff7886 */ /* 0x000fe20001000100 */
[----:B------:R-:W-:Y:S02]  /*2560*/  @P2 MOV R10, R4 ;  /* 0x00000004000a2202 */ /* 0x000fe40000000f00 */
[----:B------:R-:W-:Y:S02]  /*2570*/  @P2 R2UR.BROADCAST UR8, R3 ;  /* 0x00000000030822ca */ /* 0x000fe400008e0000 */
[----:B------:R-:W-:-:S11]  /*2580*/  @P2 LOP3.LUT R9, R5, 0xffff, RZ, 0xc0, !PT ;  /* 0x0000ffff05092812 */ /* 0x000fd600078ec0ff */
[----:B------:R-:W-:Y:S01]  /*2590*/  @UP0 UMOV UR44, UR8 ;  /* 0x00000008002c0c82 */ /* 0x000fe20008000000 */
[----:B-1----:R-:W-:Y:S05]  /*25a0*/  @!P0 BRA `(.L_x_45) ;  /* 0x0000000000b88947 */ /* 0x002fea0003800000 */
[----:B------:R-:W4:Y:S01]  /*25b0*/  LDC.64 R4, c[0x0][0xf18] ;  /* 0x0003c600ff047b82 */ /* 0x000f220000000a00 */
[----:B------:R-:W-:-:S07]  /*25c0*/  ISETP.NE.AND P3, PT, R40, 0x1, PT ;  /* 0x000000012800780c */ /* 0x000fce0003f65270 */
[----:B------:R-:W1:Y:S08]  /*25d0*/  LDC.64 R6, c[0x0][0xf10] ;  /* 0x0003c400ff067b82 */ /* 0x000e700000000a00 */
[----:B------:R-:W2:Y:S08]  /*25e0*/  LDC R16, c[0x0][0xf20] ;  /* 0x0003c800ff107b82 */ /* 0x000eb00000000800 */
[----:B------:R-:W3:Y:S01]  /*25f0*/  LDC R17, c[0x0][0xf0c] ;  /* 0x0003c300ff117b82 */ /* 0x000ee20000000800 */
[----:B----4-:R-:W-:Y:S01]  /*2600*/  IMAD.HI.U32 R19, R0, R5, RZ ;  /* 0x0000000500137227 */ /* 0x010fe200078e00ff */
[----:B------:R-:W-:-:S03]  /*2610*/  ISETP.NE.AND P0, PT, R4, 0x1, PT ;  /* 0x000000010400780c */ /* 0x000fc60003f05270 */
[----:B------:R-:W-:-:S03]  /*2620*/  IMAD.HI.U32 R5, R9, R5, RZ ;  /* 0x0000000509057227 */ /* 0x000fc600078e00ff */
[----:B------:R-:W4:Y:S01]  /*2630*/  LDC.64 R2, c[0x0][0xf28] ;  /* 0x0003ca00ff027b82 */ /* 0x000f220000000a00 */
[----:B-1----:R-:W-:-:S04]  /*2640*/  IMAD.HI.U32 R20, R8, R6, RZ ;  /* 0x0000000608147227 */ /* 0x002fc800078e00ff */
[----:B------:R-:W-:Y:S01]  /*2650*/  IMAD.HI.U32 R21, R10, R6, RZ ;  /* 0x000000060a157227 */ /* 0x000fe200078e00ff */
[----:B------:R-:W-:Y:S02]  /*2660*/  SHF.R.U32.HI R20, RZ, R7, R20 ;  /* 0x00000007ff147219 */ /* 0x000fe40000011614 */
[-C--:B--2---:R-:W-:Y:S02]  /*2670*/  SHF.R.U32.HI R19, RZ, R16.reuse, R19 ;  /* 0x00000010ff137219 */ /* 0x084fe40000011613 */
[----:B------:R-:W-:Y:S02]  /*2680*/  SHF.R.U32.HI R5, RZ, R16, R5 ;  /* 0x00000010ff057219 */ /* 0x000fe40000011605 */
[----:B------:R-:W-:Y:S02]  /*2690*/  SEL R19, R0, R19, !P0 ;  /* 0x0000001300137207 */ /* 0x000fe40004000000 */
[----:B------:R-:W-:Y:S02]  /*26a0*/  SHF.R.U32.HI R21, RZ, R7, R21 ;  /* 0x00000007ff157219 */ /* 0x000fe40000011615 */
[----:B---3--:R-:W-:-:S02]  /*26b0*/  ISETP.NE.AND P1, PT, R17, 0x1, PT ;  /* 0x000000011100780c */ /* 0x008fc40003f25270 */
[----:B------:R-:W-:Y:S02]  /*26c0*/  SEL R5, R9, R5, !P0 ;  /* 0x0000000509057207 */ /* 0x000fe40004000000 */
[----:B------:R-:W-:Y:S02]  /*26d0*/  SEL R20, R8, R20, !P1 ;  /* 0x0000001408147207 */ /* 0x000fe40004800000 */
[----:B------:R-:W-:Y:S01]  /*26e0*/  SEL R21, R10, R21, !P1 ;  /* 0x000000150a157207 */ /* 0x000fe20004800000 */
[----:B----4-:R-:W-:-:S04]  /*26f0*/  IMAD.HI.U32 R18, R19, R2, RZ ;  /* 0x0000000213127227 */ /* 0x010fc800078e00ff */
        /* <DEDUP_REMOVED lines=12> */
[----:B------:R-:W-:Y:S02]  /*27c0*/  @!P0 SHF.R.U32.HI R3, RZ, R3, R7 ;  /* 0x00000003ff038219 */ /* 0x000fe40000011607 */
[----:B------:R-:W-:Y:S01]  /*27d0*/  IADD3 R7, PT, PT, -R5, RZ, RZ ;  /* 0x000000ff05077210 */ /* 0x000fe20007ffe1ff */
[----:B------:R-:W-:Y:S01]  /*27e0*/  IMAD R2, R40, R2, R5 ;  /* 0x0000000228027224 */ /* 0x000fe200078e0205 */
[----:B------:R-:W-:-:S03]  /*27f0*/  @!P0 SEL R3, R21, R3, !P3 ;  /* 0x0000000315038207 */ /* 0x000fc60005800000 */
[----:B------:R-:W-:Y:S02]  /*2800*/  IMAD R7, R4, R7, R9 ;  /* 0x0000000704077224 */ /* 0x000fe400078e0209 */
[--C-:B------:R-:W-:Y:S02]  /*2810*/  @!P0 IMAD.IADD R6, R6, 0x1, -R3.reuse ;  /* 0x0000000106068824 */ /* 0x100fe400078e0a03 */
[----:B------:R-:W-:Y:S01]  /*2820*/  @!P0 IMAD R3, R2, R20, R3 ;  /* 0x0000001402038224 */ /* 0x000fe200078e0203 */
[----:B------:R-:W-:Y:S01]  /*2830*/  IADD3 R2, PT, PT, -R21, RZ, RZ ;  /* 0x000000ff15027210 */ /* 0x000fe20007ffe1ff */
[----:B------:R-:W-:Y:S02]  /*2840*/  @!P0 IMAD R5, R40, R6, R21 ;  /* 0x0000000628058224 */ /* 0x000fe400078e0215 */
[----:B------:R-:W-:Y:S02]  /*2850*/  @!P0 IMAD.MOV.U32 R21, RZ, RZ, R3 ;  /* 0x000000ffff158224 */ /* 0x000fe400078e0003 */
[----:B------:R-:W-:-:S02]  /*2860*/  IMAD R2, R17, R2, R10 ;  /* 0x0000000211027224 */ /* 0x000fc400078e020a */
[----:B------:R-:W-:Y:S02]  /*2870*/  IMAD R9, R5, R4, R7 ;  /* 0x0000000405097224 */ /* 0x000fe400078e0207 */
[----:B------:R-:W-:Y:S02]  /*2880*/  IMAD R10, R21, R17, R2 ;  /* 0x00000011150a7224 */ /* 0x000fe400078e0202 */
.L_x_45:
[----:B------:R-:W1:Y:S02]  /*2890*/  LDCU UR8, c[0x0][0xf30] ;  /* 0x0001e600ff0877ac */ /* 0x000e640008000800 */
[----:B-1----:R-:W-:-:S09]  /*28a0*/  UISETP.NE.AND UP0, UPT, UR8, 0x1, UPT ;  /* 0x000000010800788c */ /* 0x002fd2000bf05270 */
[----:B------:R-:W-:Y:S05]  /*28b0*/  BRA.U UP0, `(.L_x_46) ;  /* 0x0000000100407547 */ /* 0x000fea000b800000 */
[----:B------:R-:W1:Y:S08]  /*28c0*/  LDC.64 R4, c[0x0][0xf10] ;  /* 0x0003c400ff047b82 */ /* 0x000e700000000a00 */
[----:B------:R-:W2:Y:S08]  /*28d0*/  LDC.64 R2, c[0x0][0xf18] ;  /* 0x0003c600ff027b82 */ /* 0x000eb00000000a00 */
[----:B------:R-:W3:Y:S08]  /*28e0*/  LDC R6, c[0x0][0xf20] ;  /* 0x0003c800ff067b82 */ /* 0x000ef00000000800 */
[----:B------:R-:W4:Y:S01]  /*28f0*/  LDC R7, c[0x0][0xf0c] ;  /* 0x0003c300ff077b82 */ /* 0x000f220000000800 */
[----:B-1----:R-:W-:-:S05]  /*2900*/  IMAD.HI.U32 R4, R10, R4, RZ ;  /* 0x000000040a047227 */ /* 0x002fca00078e00ff */
[----:B------:R-:W-:Y:S01]  /*2910*/  SHF.R.U32.HI R4, RZ, R5, R4 ;  /* 0x00000005ff047219 */ /* 0x000fe20000011604 */
[----:B--2---:R-:W-:Y:S01]  /*2920*/  IMAD.HI.U32 R3, R9, R3, RZ ;  /* 0x0000000309037227 */ /* 0x004fe200078e00ff */
[----:B------:R-:W-:-:S04]  /*2930*/  ISETP.NE.AND P0, PT, R2, 0x1, PT ;  /* 0x000000010200780c */ /* 0x000fc80003f05270 */
[----:B---3--:R-:W-:-:S04]  /*2940*/  SHF.R.U32.HI R3, RZ, R6, R3 ;  /* 0x00000006ff037219 */ /* 0x008fc80000011603 */
[----:B------:R-:W-:Y:S02]  /*2950*/  SEL R3, R9, R3, !P0 ;  /* 0x0000000309037207 */ /* 0x000fe40004000000 */
[----:B----4-:R-:W-:-:S04]  /*2960*/  ISETP.NE.AND P1, PT, R7, 0x1, PT ;  /* 0x000000010700780c */ /* 0x010fc80003f25270 */
[----:B------:R-:W-:-:S05]  /*2970*/  SEL R4, R10, R4, !P1 ;  /* 0x000000040a047207 */ /* 0x000fca0004800000 */
[----:B------:R-:W-:Y:S02]  /*2980*/  IMAD.IADD R5, R3, 0x1, -R4 ;  /* 0x0000000103057824 */ /* 0x000fe400078e0a04 */
[----:B------:R-:W-:Y:S02]  /*2990*/  IMAD.IADD R3, R4, 0x1, -R3 ;  /* 0x0000000104037824 */ /* 0x000fe400078e0a03 */
[----:B------:R-:W-:Y:S02]  /*29a0*/  IMAD R10, R5, R7, R10 ;  /* 0x00000007050a7224 */ /* 0x000fe400078e020a */
[----:B------:R-:W-:-:S07]  /*29b0*/  IMAD R9, R3, R2, R9 ;  /* 0x0000000203097224 */ /* 0x000fce00078e0209 */
.L_x_46:
[----:B------:R-:W-:Y:S01]  /*29c0*/  VIADD R14, R14, 0x1 ;  /* 0x000000010e0e7836 */ /* 0x000fe20000000000 */
[----:B------:R-:W-:Y:S01]  /*29d0*/  PLOP3.LUT P1, PT, PT, PT, PT, 0x80, 0x8 ;  /* 0x000000000008781c */ /* 0x000fe20003f2f070 */
[----:B------:R-:W-:Y:S02]  /*29e0*/  IMAD.IADD R2, R10, 0x1, R87 ;  /* 0x000000010a027824 */ /* 0x000fe400078e0257 */
[----:B------:R-:W-:Y:S01]  /*29f0*/  IMAD.IADD R24, R9, 0x1, R86 ;  /* 0x0000000109187824 */ /* 0x000fe200078e0256 */
[----:B------:R-:W-:Y:S02]  /*2a00*/  ISETP.NE.AND P0, PT, R14, 0x2, PT ;  /* 0x000000020e00780c */ /* 0x000fe40003f05270 */
[----:B------:R-:W-:Y:S02]  /*2a10*/  R2UR UR27, R2 ;  /* 0x00000000021b72ca */ /* 0x000fe400000e0000 */
[----:B------:R-:W-:Y:S02]  /*2a20*/  SEL R2, RZ, 0x1, P0 ;  /* 0x00000001ff027807 */ /* 0x000fe40000000000 */
[----:B------:R-:W-:-:S02]  /*2a30*/  SEL R14, R14, RZ, P0 ;  /* 0x000000ff0e0e7207 */ /* 0x000fc40000000000 */
[----:B------:R-:W-:Y:S01]  /*2a40*/  LOP3.LUT R13, R13, R2, RZ, 0x3c, !PT ;  /* 0x000000020d0d7212 */ /* 0x000fe200078e3cff */
[----:B------:R-:W-:Y:S08]  /*2a50*/  @P2 BRA `(.L_x_47) ;  /* 0xffffffec00d82947 */ /* 0x000ff0000383ffff */
[----:B------:R-:W-:Y:S01]  /*2a60*/  UIADD3 UR6, UPT, UPT, UR6, 0x40, URZ ;  /* 0x0000004006067890 */ /* 0x000fe2000fffe0ff */
[----:B------:R-:W-:-:S03]  /*2a70*/  SHF.L.U32 R2, R15, 0x1f, RZ ;  /* 0x0000001f0f027819 */ /* 0x000fc600000006ff */
[----:B------:R-:W-:-:S09]  /*2a80*/  ULEA UR4, UR15, UR6, 0x3 ;  /* 0x000000060f047291 */ /* 0x000fd2000f8e18ff */
[----:B------:R-:W1:Y:S02]  /*2a90*/  SYNCS.PHASECHK.TRANS64.TRYWAIT P0, [UR4], R2 ;  /* 0x00000002ff0075a7 */ /* 0x000e640008001104 */
[----:B-1----:R-:W-:Y:S05]  /*2aa0*/  @!P0 BRA `(.L_x_48) ;  /* 0x0000005800dc8947 */ /* 0x002fea0003800000 */
.L_x_136:
[----:B------:R-:W-:-:S04]  /*2ab0*/  UIADD3 UR5, UPT, UPT, UR15, 0x1, URZ ;  /* 0x000000010f057890 */ /* 0x000fc8000fffe0ff */
[----:B------:R-:W-:-:S04]  /*2ac0*/  UISETP.NE.AND UP0, UPT, UR5, 0x8, UPT ;  /* 0x000000080500788c */ /* 0x000fc8000bf05270 */
[----:B------:R-:W-:Y:S02]  /*2ad0*/  USEL UR7, URZ, 0x1, UP0 ;  /* 0x00000001ff077887 */ /* 0x000fe40008000000 */
[----:B------:R-:W-:-:S04]  /*2ae0*/  USEL UR5, UR5, URZ, UP0 ;  /* 0x000000ff05057287 */ /* 0x000fc80008000000 */
[----:B------:R-:W-:Y:S01]  /*2af0*/  ULEA UR4, UR5, UR6, 0x3 ;  /* 0x0000000605047291 */ /* 0x000fe2000f8e18ff */
[----:B-1----:R-:W-:-:S04]  /*2b00*/  LOP3.LUT R2, R15, UR7, RZ, 0x3c, !PT ;  /* 0x000000070f027c12 */ /* 0x002fc8000f8e3cff */
[----:B------:R-:W-:-:S04]  /*2b10*/  SHF.L.U32 R3, R2, 0x1f, RZ ;  /* 0x0000001f02037819 */ /* 0x000fc800000006ff */
[----:B------:R-:W1:Y:S02]  /*2b20*/  SYNCS.PHASECHK.TRANS64.TRYWAIT P0, [UR4], R3 ;  /* 0x00000003ff0075a7 */ /* 0x000e640008001104 */
[----:B-1----:R-:W-:Y:S05]  /*2b30*/  @!P0 BRA `(.L_x_49) ;  /* 0x0000005800d08947 */ /* 0x002fea0003800000 */
.L_x_138:
[----:B------:R-:W-:-:S04]  /*2b40*/  UIADD3 UR5, UPT, UPT, UR5, 0x1, URZ ;  /* 0x0000000105057890 */ /* 0x000fc8000fffe0ff */
[----:B------:R-:W-:-:S04]  /*2b50*/  UISETP.NE.AND UP0, UPT, UR5, 0x8, UPT ;  /* 0x000000080500788c */ /* 0x000fc8000bf05270 */
[----:B------:R-:W-:Y:S02]  /*2b60*/  USEL UR7, URZ, 0x1, UP0 ;  /* 0x00000001ff077887 */ /* 0x000fe40008000000 */
[----:B------:R-:W-:-:S04]  /*2b70*/  USEL UR5, UR5, URZ, UP0 ;  /* 0x000000ff05057287 */ /* 0x000fc80008000000 */
[----:B------:R-:W-:Y:S01]  /*2b80*/  ULEA UR4, UR5, UR6, 0x3 ;  /* 0x0000000605047291 */ /* 0x000fe2000f8e18ff */
[----:B------:R-:W-:-:S04]  /*2b90*/  LOP3.LUT R2, R2, UR7, RZ, 0x3c, !PT ;  /* 0x0000000702027c12 */ /* 0x000fc8000f8e3cff */
[----:B-1----:R-:W-:-:S04]  /*2ba0*/  SHF.L.U32 R3, R2, 0x1f, RZ ;  /* 0x0000001f02037819 */ /* 0x002fc800000006ff */
[----:B------:R-:W1:Y:S02]  /*2bb0*/  SYNCS.PHASECHK.TRANS64.TRYWAIT P0, [UR4], R3 ;  /* 0x00000003ff0075a7 */ /* 0x000e640008001104 */
[----:B-1----:R-:W-:Y:S05]  /*2bc0*/  @!P0 BRA `(.L_x_50) ;  /* 0x0000005800c48947 */ /* 0x002fea0003800000 */
.L_x_140:
        /* <DEDUP_REMOVED lines=9> */
.L_x_142:
        /* <DEDUP_REMOVED lines=9> */
.L_x_144:
        /* <DEDUP_REMOVED lines=9> */
.L_x_146:
        /* <DEDUP_REMOVED lines=9> */
.L_x_148:
[----:B------:R-:W-:-:S04]  /*2e10*/  UIADD3 UR5, UPT, UPT, UR5, 0x1, URZ ;  /* 0x0000000105057890 */ /* 0x000fc8000fffe0ff */
[----:B------:R-:W-:-:S04]  /*2e20*/  UISETP.NE.AND UP0, UPT, UR5, 0x8, UPT ;  /* 0x000000080500788c */ /* 0x000fc8000bf05270 */
[----:B------:R-:W-:Y:S02]  /*2e30*/  USEL UR4, URZ, 0x1, UP0 ;  /* 0x00000001ff047887 */ /* 0x000fe40008000000 */
[----:B------:R-:W-:-:S04]  /*2e40*/  USEL UR5, UR5, URZ, UP0 ;  /* 0x000000ff05057287 */ /* 0x000fc80008000000 */
[----:B------:R-:W-:Y:S01]  /*2e50*/  ULEA UR5, UR5, UR6, 0x3 ;  /* 0x0000000605057291 */ /* 0x000fe2000f8e18ff */
[----:B------:R-:W-:-:S04]  /*2e60*/  LOP3.LUT R2, R2, UR4, RZ, 0x3c, !PT ;  /* 0x0000000402027c12 */ /* 0x000fc8000f8e3cff */
[----:B------:R-:W-:Y:S01]  /*2e70*/  SHF.L.U32 R2, R2, 0x1f, RZ ;  /* 0x0000001f02027819 */ /* 0x000fe200000006ff */
[----:B-1--4-:R-:W-:-:S07]  /*2e80*/  IMAD.U32 R0, RZ, RZ, UR5 ;  /* 0x00000005ff007e24 */ /* 0x012fce000f8e00ff */
.L_x_55:
[----:B-1----:R1:W2:Y:S02]  /*2e90*/  SYNCS.PHASECHK.TRANS64.TRYWAIT P0, [R0+URZ], R2 ;  /* 0x00000002000075a7 */ /* 0x0022a400080011ff */
[----:B--2---:R-:W-:Y:S05]  /*2ea0*/  @!P0 NANOSLEEP.SYNCS 0x989680 ;  /* 0x009896800000895d */ /* 0x004fea0003900000 */
[----:B------:R-:W2:Y:S02]  /*2eb0*/  @!P0 SYNCS.PHASECHK.TRANS64 P0, [R0+URZ], R2 ;  /* 0x00000002000085a7 */ /* 0x000ea400080010ff */
[----:B--2---:R-:W-:Y:S05]  /*2ec0*/  @P0 EXIT ;  /* 0x000000000000094d */ /* 0x004fea0003800000 */
[----:B------:R-:W-:Y:S05]  /*2ed0*/  BRA `(.L_x_55) ;  /* 0xfffffffc00ec7947 */ /* 0x000fea000383ffff */
.L_x_23:
[----:B------:R-:W-:-:S04]  /*2ee0*/  UISETP.NE.AND UP0, UPT, UR45, URZ, UPT ;  /* 0x000000ff2d00728c */ /* 0x000fc8000bf05270 */
[----:B------:R-:W-:-:S09]  /*2ef0*/  UISETP.NE.OR UP0, UPT, UR6, 0x1, UP0 ;  /* 0x000000010600788c */ /* 0x000fd20008705670 */
[----:B------:R-:W-:Y:S05]  /*2f00*/  BRA.U UP0, `(.L_x_56) ;  /* 0x00000005004c7547 */ /* 0x000fea000b800000 */
[----:B------:R-:W-:Y:S01]  /*2f10*/  HFMA2 R11, -RZ, RZ, 0, 0 ;  /* 0x00000000ff0b7431 */ /* 0x000fe200000001ff */
[----:B------:R-:W-:Y:S01]  /*2f20*/  ISETP.GE.U32.AND P2, PT, R10, 0x8, PT ;  /* 0x000000080a00780c */ /* 0x000fe20003f46070 */
[----:B------:R-:W-:Y:S01]  /*2f30*/  IMAD.MOV.U32 R12, RZ, RZ, 0x1 ;  /* 0x00000001ff0c7424 */ /* 0x000fe200078e00ff */
[----:B------:R-:W-:Y:S01]  /*2f40*/  CS2R R8, SRZ ;  /* 0x0000000000087805 */ /* 0x000fe2000001ff00 */
[----:B------:R-:W-:Y:S01]  /*2f50*/  IMAD.MOV.U32 R3, RZ, RZ, RZ ;  /* 0x000000ffff037224 */ /* 0x000fe200078e00ff */
[----:B------:R-:W-:Y:S01]  /*2f60*/  UMOV UR4, 0x400 ;  /* 0x0000040000047882 */ /* 0x000fe20000000000 */
[----:B------:R-:W-:Y:S01]  /*2f70*/  UMOV UR6, URZ ;  /* 0x000000ff00067c82 */ /* 0x000fe20008000000 */
[----:B------:R-:W-:-:S12]  /*2f80*/  ULEA UR45, UR45, UR4, 0x18 ;  /* 0x000000042d2d7291 */ /* 0x000fd8000f8ec0ff */
.L_x_60:
[----:B------:R-:W-:Y:S02]  /*2f90*/  LEA R0, R3, UR45, 0x3 ;  /* 0x0000002d03007c11 */ /* 0x000fe4000f8e18ff */
[----:B------:R-:W-:-:S03]  /*2fa0*/  SHF.L.U32 R4, R8, 0x1f, RZ ;  /* 0x0000001f08047819 */ /* 0x000fc600000006ff */
[----:B------:R-:W-:Y:S01]  /*2fb0*/  VIADD R5, R0, 0x110 ;  /* 0x0000011000057836 */ /* 0x000fe20000000000 */
[----:B------:R-:W1:Y:S02]  /*2fc0*/  SYNCS.PHASECHK.TRANS64.TRYWAIT P0, [R0+URZ+0x100], R4 ;  /* 0x00010004000075a7 */ /* 0x000e6400080011ff */
[----:B-1----:R-:W-:Y:S05]  /*2fd0*/  @!P0 BRA `(.L_x_57) ;  /* 0x0000005800388947 */ /* 0x002fea0003800000 */
.L_x_149:
[----:B------:R-:W-:Y:S01]  /*2fe0*/  ULEA UR5, UR6, UR45, 0x3 ;  /* 0x0000002d06057291 */ /* 0x000fe2000f8e18ff */
[----:B-1----:R-:W-:Y:S01]  /*2ff0*/  PRMT R0, RZ, 0x654, R5 ;  /* 0x00000654ff007816 */ /* 0x002fe20000000005 */
[----:B------:R-:W-:Y:S01]  /*3000*/  @!P2 IMAD.MOV.U32 R4, RZ, RZ, 0x10 ;  /* 0x00000010ff04a424 */ /* 0x000fe200078e00ff */
[----:B------:R-:W-:Y:S01]  /*3010*/  SHF.L.U32 R5, R12, 0x1f, RZ ;  /* 0x0000001f0c057819 */ /* 0x000fe200000006ff */
[----:B------:R-:W-:Y:S01]  /*3020*/  UIADD3 UR4, UPT, UPT, UR5, 0xc0, URZ ;  /* 0x000000c005047890 */ /* 0x000fe2000fffe0ff */
[----:B------:R1:W-:Y:S05]  /*3030*/  SYNCS.ARRIVE.TRANS64.RED.A1T0 RZ, [R0+URZ], RZ ;  /* 0x000000ff00ff79a7 */ /* 0x0003ea00081004ff */
[----:B------:R-:W-:Y:S01]  /*3040*/  IMAD.U32 R6, RZ, RZ, UR4 ;  /* 0x00000004ff067e24 */ /* 0x000fe2000f8e00ff */
[----:B------:R-:W2:Y:S04]  /*3050*/  SYNCS.PHASECHK.TRANS64.TRYWAIT P0, [UR5+0xd0], R5 ;  /* 0x0000d005ff0075a7 */ /* 0x000ea80008001105 */
[----:B------:R-:W-:Y:S01]  /*3060*/  PRMT R6, R10, 0x654, R6 ;  /* 0x000006540a067816 */ /* 0x000fe20000000006 */
[----:B-12---:R-:W-:Y:S06]  /*3070*/  @!P0 BRA `(.L_x_58) ;  /* 0x0000005800248947 */ /* 0x006fec0003800000 */
.L_x_151:
[----:B------:R-:W-:Y:S01]  /*3080*/  ULEA UR4, UR6, UR45, 0x4 ;  /* 0x0000002d06047291 */ /* 0x000fe2000f8e20ff */
[----:B------:R-:W-:Y:S01]  /*3090*/  SEL R2, R6, R2, !P2 ;  /* 0x0000000206027207 */ /* 0x000fe20005000000 */
[----:B------:R-:W-:Y:S01]  /*30a0*/  UIADD3 UR5, UPT, UPT, UR5, 0xc0, URZ ;  /* 0x000000c005057890 */ /* 0x000fe2000fffe0ff */
[----:B-1----:R-:W-:Y:S01]  /*30b0*/  LEA R0, R11, UR45, 0x3 ;  /* 0x0000002d0b007c11 */ /* 0x002fe2000f8e18ff */
[----:B------:R-:W-:Y:S01]  /*30c0*/  UIADD3 UR4, UPT, UPT, UR4, 0x130, URZ ;  /* 0x0000013004047890 */ /* 0x000fe2000fffe0ff */
[----:B------:R1:W-:Y:S01]  /*30d0*/  @!P2 SYNCS.ARRIVE.TRANS64.RED RZ, [R2+URZ], R4 ;  /* 0x0000000402ffa9a7 */ /* 0x0003e200080004ff */
[----:B------:R-:W-:Y:S01]  /*30e0*/  UIADD3 UR6, UPT, UPT, UR6, 0x1, URZ ;  /* 0x0000000106067890 */ /* 0x000fe2000fffe0ff */
[----:B------:R-:W-:-:S03]  /*30f0*/  VIADD R3, R3, 0x1 ;  /* 0x0000000103037836 */ /* 0x000fc60000000000 */
[----:B------:R-:W-:Y:S02]  /*3100*/  UISETP.NE.AND UP0, UPT, UR6, 0x2, UPT ;  /* 0x000000020600788c */ /* 0x000fe4000bf05270 */
[----:B------:R-:W-:Y:S01]  /*3110*/  ISETP.NE.AND P0, PT, R3, 0x2, PT ;  /* 0x000000020300780c */ /* 0x000fe20003f05270 */
[----:B------:R-:W-:Y:S06]  /*3120*/  UGETNEXTWORKID.BROADCAST [UR4], [UR5] ;  /* 0x00000000040073ca */ /* 0x000fec0008000100 */
[----:B------:R-:W-:Y:S02]  /*3130*/  USEL UR4, URZ, 0x1, UP0 ;  /* 0x00000001ff047887 */ /* 0x000fe40008000000 */
[----:B------:R-:W-:-:S04]  /*3140*/  USEL UR6, UR6, URZ, UP0 ;  /* 0x000000ff06067287 */ /* 0x000fc80008000000 */
[----:B------:R-:W-:Y:S02]  /*3150*/  LOP3.LUT R12, R12, UR4, RZ, 0x3c, !PT ;  /* 0x000000040c0c7c12 */ /* 0x000fe4000f8e3cff */
[----:B-1----:R-:W-:-:S04]  /*3160*/  SHF.L.U32 R4, R9, 0x1f, RZ ;  /* 0x0000001f09047819 */ /* 0x002fc800000006ff */
[----:B------:R-:W1:Y:S02]  /*3170*/  SYNCS.PHASECHK.TRANS64.TRYWAIT P1, [R0+URZ+0xc0], R4 ;  /* 0x0000c004000075a7 */ /* 0x000e6400080211ff */
[----:B-1----:R-:W-:Y:S05]  /*3180*/  @!P1 BRA `(.L_x_59) ;  /* 0x0000005400f89947 */ /* 0x002fea0003800000 */
.L_x_152:
[----:B-1----:R-:W-:Y:S01]  /*3190*/  LEA R4, R11, UR45, 0x4 ;  /* 0x0000002d0b047c11 */ /* 0x002fe2000f8e20ff */
[----:B------:R-:W-:Y:S01]  /*31a0*/  VIADD R0, R0, 0xd0 ;  /* 0x000000d000007836 */ /* 0x000fe20000000000 */
[----:B------:R-:W-:Y:S01]  /*31b0*/  SEL R3, R3, RZ, P0 ;  /* 0x000000ff03037207 */ /* 0x000fe20000000000 */
[----:B------:R-:W-:-:S03]  /*31c0*/  VIADD R11, R11, 0x1 ;  /* 0x000000010b0b7836 */ /* 0x000fc60000000000 */
[----:B------:R-:W1:Y:S01]  /*31d0*/  LDS.128 R4, [R4+0x130] ;  /* 0x0001300004047984 */ /* 0x000e620000000c00 */
[----:B------:R-:W-:Y:S02]  /*31e0*/  PRMT R0, RZ, 0x654, R0 ;  /* 0x00000654ff007816 */ /* 0x000fe40000000000 */
[C---:B------:R-:W-:Y:S01]  /*31f0*/  ISETP.NE.AND P1, PT, R11.reuse, 0x2, PT ;  /* 0x000000020b00780c */ /* 0x040fe20003f25270 */
[----:B------:R-:W-:Y:S01]  /*3200*/  @!PT LDS RZ, [RZ] ;  /* 0x00000000fffff984 */ /* 0x000fe20000000800 */
[----:B------:R-:W-:Y:S01]  /*3210*/  @!PT LDS RZ, [RZ] ;  /* 0x00000000fffff984 */ /* 0x000fe20000000800 */
[----:B------:R-:W-:Y:S01]  /*3220*/  @!PT LDS RZ, [RZ] ;  /* 0x00000000fffff984 */ /* 0x000fe20000000800 */
[----:B------:R-:W-:Y:S01]  /*3230*/  @!PT LDS RZ, [RZ] ;  /* 0x00000000fffff984 */ /* 0x000fe20000000800 */
[----:B------:R2:W-:Y:S06]  /*3240*/  MEMBAR.ALL.CTA ;  /* 0x0000000000007992 */ /* 0x0005ec0000008000 */
[----:B--2---:R-:W2:Y:S01]  /*3250*/  FENCE.VIEW.ASYNC.S ;  /* 0x00000000000073c6 */ /* 0x004ea20000000000 */
[----:B------:R-:W-:Y:S01]  /*3260*/  SEL R11, R11, RZ, P1 ;  /* 0x000000ff0b0b7207 */ /* 0x000fe20000800000 */
[----:B--2---:R2:W-:Y:S01]  /*3270*/  SYNCS.ARRIVE.TRANS64.RED.A1T0 RZ, [R0+URZ], RZ ;  /* 0x000000ff00ff79a7 */ /* 0x0045e200081004ff */
[----:B-1----:R-:W-:-:S02]  /*3280*/  LOP3.LUT P3, RZ, R6, 0x1, RZ, 0xc0, !PT ;  /* 0x0000000106ff7812 */ /* 0x002fc4000786c0ff */
[----:B------:R-:W-:-:S04]  /*3290*/  SEL R4, RZ, 0x1, P1 ;  /* 0x00000001ff047807 */ /* 0x000fc80000800000 */
[----:B------:R-:W-:Y:S02]  /*32a0*/  LOP3.LUT R9, R9, R4, RZ, 0x3c, !PT ;  /* 0x0000000409097212 */ /* 0x000fe400078e3cff */
[----:B--2---:R-:W-:-:S04]  /*32b0*/  SEL R0, RZ, 0x1, P0 ;  /* 0x00000001ff007807 */ /* 0x004fc80000000000 */
[----:B------:R-:W-:Y:S01]  /*32c0*/  LOP3.LUT R8, R8, R0, RZ, 0x3c, !PT ;  /* 0x0000000008087212 */ /* 0x000fe200078e3cff */
[----:B------:R-:W-:Y:S06]  /*32d0*/  @P3 BRA `(.L_x_60) ;  /* 0xfffffffc002c3947 */ /* 0x000fec000383ffff */
[----:B------:R-:W-:Y:S01]  /*32e0*/  ULEA UR5, UR6, UR45, 0x3 ;  /* 0x0000002d06057291 */ /* 0x000fe2000f8e18ff */
[----:B------:R-:W-:-:S08]  /*32f0*/  SHF.L.U32 R2, R12, 0x1f, RZ ;  /* 0x0000001f0c027819 */ /* 0x000fd000000006ff */
[----:B------:R-:W1:Y:S02]  /*3300*/  SYNCS.PHASECHK.TRANS64 P0, [UR5+0xd0], R2 ;  /* 0x0000d002ff0075a7 */ /* 0x000e640008001005 */
[----:B-1----:R-:W-:Y:S05]  /*3310*/  @P0 BRA `(.L_x_61) ;  /* 0x0000000000080947 */ /* 0x002fea0003800000 */
[----:B------:R-:W1:Y:S02]  /*3320*/  SYNCS.PHASECHK.TRANS64.TRYWAIT P0, [UR5+0xd0], R2 ;  /* 0x0000d002ff0075a7 */ /* 0x000e640008001105 */
[----:B-1----:R-:W-:Y:S05]  /*3330*/  @!P0 BRA `(.L_x_62) ;  /* 0x0000005400a08947 */ /* 0x002fea0003800000 */
.L_x_61:
[----:B------:R-:W-:-:S04]  /*3340*/  UIADD3 UR4, UPT, UPT, UR6, 0x1, URZ ;  /* 0x0000000106047890 */ /* 0x000fc8000fffe0ff */
[----:B------:R-:W-:-:S04]  /*3350*/  UISETP.NE.AND UP0, UPT, UR4, 0x2, UPT ;  /* 0x000000020400788c */ /* 0x000fc8000bf05270 */
[----:B------:R-:W-:Y:S02]  /*3360*/  USEL UR7, URZ, 0x1, UP0 ;  /* 0x00000001ff077887 */ /* 0x000fe40008000000 */
[----:B------:R-:W-:-:S04]  /*3370*/  USEL UR4, UR4, URZ, UP0 ;  /* 0x000000ff04047287 */ /* 0x000fc80008000000 */
[----:B------:R-:W-:Y:S01]  /*3380*/  ULEA UR4, UR4, UR45, 0x3 ;  /* 0x0000002d04047291 */ /* 0x000fe2000f8e18ff */
[----:B-1----:R-:W-:-:S04]  /*3390*/  LOP3.LUT R2, R12, UR7, RZ, 0x3c, !PT ;  /* 0x000000070c027c12 */ /* 0x002fc8000f8e3cff */
[----:B------:R-:W-:-:S04]  /*33a0*/  SHF.L.U32 R0, R2, 0x1f, RZ ;  /* 0x0000001f02007819 */ /* 0x000fc800000006ff */
[----:B------:R-:W1:Y:S02]  /*33b0*/  SYNCS.PHASECHK.TRANS64 P0, [UR4+0xd0], R0 ;  /* 0x0000d000ff0075a7 */ /* 0x000e640008001004 */
[----:B-1-3--:R-:W-:Y:S05]  /*33c0*/  @P0 EXIT ;  /* 0x000000000000094d */ /* 0x00afea0003800000 */
[----:B------:R-:W-:Y:S02]  /*33d0*/  SHF.L.U32 R2, R2, 0x1f, RZ ;  /* 0x0000001f02027819 */ /* 0x000fe400000006ff */
[----:B------:R-:W-:-:S07]  /*33e0*/  MOV R0, UR4 ;  /* 0x0000000400007c02 */ /* 0x000fce0008000f00 */
.L_x_63:
[----:B-1----:R1:W2:Y:S02]  /*33f0*/  SYNCS.PHASECHK.TRANS64.TRYWAIT P0, [R0+URZ+0xd0], R2 ;  /* 0x0000d002000075a7 */ /* 0x0022a400080011ff */
[----:B--2---:R-:W-:Y:S05]  /*3400*/  @!P0 NANOSLEEP.SYNCS 0x989680 ;  /* 0x009896800000895d */ /* 0x004fea0003900000 */
[----:B------:R-:W2:Y:S02]  /*3410*/  @!P0 SYNCS.PHASECHK.TRANS64 P0, [R0+URZ+0xd0], R2 ;  /* 0x0000d002000085a7 */ /* 0x000ea400080010ff */
[----:B--2---:R-:W-:Y:S05]  /*3420*/  @P0 EXIT ;  /* 0x000000000000094d */ /* 0x004fea0003800000 */
[----:B------:R-:W-:Y:S05]  /*3430*/  BRA `(.L_x_63) ;  /* 0xfffffffc00ec7947 */ /* 0x000fea000383ffff */
.L_x_56:
[----:B------:R-:W-:Y:S05]  /*3440*/  BRA.U UP3, `(.L_x_64) ;  /* 0x0000001503647547 */ /* 0x000fea000b800000 */
[----:B------:R-:W-:Y:S01]  /*3450*/  UMOV UR4, 0x40 ;  /* 0x0000004000047882 */ /* 0x000fe20000000000 */
[----:B------:R-:W-:Y:S01]  /*3460*/  NOP ;  /* 0x0000000000007918 */ /* 0x000fe20000000000 */
[----:B------:R-:W-:Y:S01]  /*3470*/  ULEA UR4, UR45, UR4, 0x18 ;  /* 0x000000042d047291 */ /* 0x000fe2000f8ec0ff */
[----:B------:R-:W-:Y:S02]  /*3480*/  UMOV UR5, 0x400 ;  /* 0x0000040000057882 */ /* 0x000fe40000000000 */
[----:B------:R-:W-:-:S06]  /*3490*/  ULEA UR45, UR45, UR5, 0x18 ;  /* 0x000000052d2d7291 */ /* 0x000fcc000f8ec0ff */
[----:B------:R-:W1:Y:S02]  /*34a0*/  LDS.U8 R0, [UR4+0x1c] ;  /* 0x00001c04ff007984 */ /* 0x000e640008000000 */
[----:B-1----:R-:W-:-:S13]  /*34b0*/  ISETP.NE.AND P0, PT, R0, RZ, PT ;  /* 0x000000ff0000720c */ /* 0x002fda0003f05270 */
[----:B------:R-:W-:Y:S05]  /*34c0*/  @P0 BRA `(.L_x_65) ;  /* 0x0000000000580947 */ /* 0x000fea0003800000 */
[----:B------:R-:W-:-:S13]  /*34d0*/  ELECT P0, URZ, PT ;  /* 0x0000000000ff782f */ /* 0x000fda0003800000 */
[----:B------:R-:W-:Y:S05]  /*34e0*/  @!P0 BRA `(.L_x_66) ;  /* 0x0000000000608947 */ /* 0x000fea0003800000 */
[----:B------:R-:W-:Y:S01]  /*34f0*/  UMOV UR5, 0x10 ;  /* 0x0000001000057882 */ /* 0x000fe20000000000 */
[----:B------:R-:W-:Y:S01]  /*3500*/  HFMA2 R0, -RZ, RZ, 0, 5.9604644775390625e-08 ;  /* 0x00000001ff007431 */ /* 0x000fe200000001ff */
[----:B------:R-:W-:-:S03]  /*3510*/  MOV R2, 0xffff ;  /* 0x0000ffff00027802 */ /* 0x000fc60000000f00 */
[----:B------:R-:W-:Y:S04]  /*3520*/  DEPBAR.LE SB1, 0x36 ;  /* 0x00009d800000791a */ /* 0x000fe80000000000 */
[----:B------:R-:W1:Y:S02]  /*3530*/  UTCATOMSWS.FIND_AND_SET.ALIGN UP0, UR5, UR5 ;  /* 0x00000005000575e3 */ /* 0x000e640008000800 */
[----:B-1----:R-:W-:Y:S01]  /*3540*/  MOV R3, UR5 ;  /* 0x0000000500037c02 */ /* 0x002fe20008000f00 */
[----:B------:R-:W-:Y:S06]  /*3550*/  BRA.U UP0, `(.L_x_67) ;  /* 0x0000000100187547 */ /* 0x000fec000b800000 */
.L_x_68:
[----:B------:R-:W-:Y:S05]  /*3560*/  NANOSLEEP 0x64 ;  /* 0x000000640000795d */ /* 0x000fea0003800000 */
[----:B------:R-:W-:-:S05]  /*3570*/  UMOV UR5, 0x10 ;  /* 0x0000001000057882 */ /* 0x000fca0000000000 */
[----:B------:R-:W-:Y:S04]  /*3580*/  DEPBAR.LE SB1, 0x36 ;  /* 0x00009d800000791a */ /* 0x000fe80000000000 */
[----:B------:R-:W1:Y:S02]  /*3590*/  UTCATOMSWS.FIND_AND_SET.ALIGN UP0, UR5, UR5 ;  /* 0x00000005000575e3 */ /* 0x000e640008000800 */
[----:B-1----:R-:W-:Y:S01]  /*35a0*/  MOV R3, UR5 ;  /* 0x0000000500037c02 */ /* 0x002fe20008000f00 */
[----:B------:R-:W-:Y:S05]  /*35b0*/  BRA.U !UP0, `(.L_x_68) ;  /* 0xfffffffd08e87547 */ /* 0x000fea000b83ffff */
.L_x_67:
[-C--:B------:R-:W-:Y:S02]  /*35c0*/  SHF.L.U32 R2, R2, R3.reuse, RZ ;  /* 0x0000000302027219 */ /* 0x080fe400000006ff */
[----:B------:R-:W-:Y:S01]  /*35d0*/  SHF.L.U32 R0, R0, R3, RZ ;  /* 0x0000000300007219 */ /* 0x000fe200000006ff */
[----:B------:R-:W-:Y:S02]  /*35e0*/  IMAD.SHL.U32 R3, R3, 0x20, RZ ;  /* 0x0000002003037824 */ /* 0x000fe400078e00ff */
[----:B------:R1:W-:Y:S04]  /*35f0*/  ATOMS.OR RZ, [UR4+0x14], R2 ;  /* 0x00001402ffff798c */ /* 0x0003e8000b000004 */
[----:B------:R1:W-:Y:S04]  /*3600*/  ATOMS.OR RZ, [UR4+0x18], R0 ;  /* 0x00001800ffff798c */ /* 0x0003e8000b000004 */
[----:B------:R1:W-:Y:S01]  /*3610*/  STS [UR45+0x150], R3 ;  /* 0x00015003ff007988 */ /* 0x0003e2000800082d */
[----:B------:R-:W-:Y:S05]  /*3620*/  BRA `(.L_x_66) ;  /* 0x0000000000107947 */ /* 0x000fea0003800000 */
.L_x_65:
[----:B------:R-:W-:Y:S02]  /*3630*/  MOV R0, 0xffffffff ;  /* 0xffffffff00007802 */ /* 0x000fe40000000f00 */
[----:B------:R-:W-:-:S03]  /*3640*/  MOV R2, 0x3670 ;  /* 0x0000367000027802 */ /* 0x000fc60000000f00 */
[----:B------:R1:W-:Y:S04]  /*3650*/  STS [UR45+0x150], R0 ;  /* 0x00015000ff007988 */ /* 0x0003e8000800082d */
[----:B-1-3-5:R-:W-:Y:S05]  /*3660*/  CALL.REL.NOINC `($__internal_1_$__cuda_sm10x_tcgen05_guardrail_trap_phase_invalid_during_alloc) ;  /* 0x0000005800487944 */ /* 0x02afea0003c00000 */
.L_x_66:
[----:B------:R-:W-:Y:S05]  /*3670*/  WARPSYNC.ALL ;  /* 0x0000000000007948 */ /* 0x000fea0003800000 */
[----:B------:R-:W2:Y:S01]  /*3680*/  S2UR UR14, SR_CgaCtaId ;  /* 0x00000000000e79c3 */ /* 0x000ea20000008800 */
[----:B------:R-:W-:Y:S01]  /*3690*/  UMOV UR4, 0x400 ;  /* 0x0000040000047882 */ /* 0x000fe20000000000 */
[----:B------:R-:W-:-:S06]  /*36a0*/  NOP ;  /* 0x0000000000007918 */ /* 0x000fcc0000000000 */
[----:B------:R-:W-:Y:S08]  /*36b0*/  BAR.ARV 0x6, 0xa0 ;  /* 0x0182800000007b1d */ /* 0x000ff00000002000 */
[----:B------:R-:W4:Y:S01]  /*36c0*/  LDC R8, c[0x0][0x370] ;  /* 0x0000dc00ff087b82 */ /* 0x000f220000000800 */
[----:B------:R-:W-:Y:S01]  /*36d0*/  LOP3.LUT R9, R9, 0xffff, RZ, 0xc0, !PT ;  /* 0x0000ffff09097812 */ /* 0x000fe200078ec0ff */
[----:B------:R-:W-:Y:S01]  /*36e0*/  IMAD.MOV.U32 R14, RZ, RZ, 0x1 ;  /* 0x00000001ff0e7424 */ /* 0x000fe200078e00ff */
[----:B------:R-:W-:Y:S01]  /*36f0*/  CS2R R12, SRZ ;  /* 0x00000000000c7805 */ /* 0x000fe2000001ff00 */
[----:B------:R-:W-:Y:S01]  /*3700*/  IMAD.MOV.U32 R11, RZ, RZ, RZ ;  /* 0x000000ffff0b7224 */ /* 0x000fe200078e00ff */
[----:B------:R-:W-:Y:S01]  /*3710*/  R2UR UR18, R9 ;  /* 0x00000000091272ca */ /* 0x000fe200000e0000 */
[----:B------:R-:W-:Y:S01]  /*3720*/  UMOV UR29, URZ ;  /* 0x000000ff001d7c82 */ /* 0x000fe20008000000 */
[----:B------:R-:W-:Y:S01]  /*3730*/  UMOV UR28, URZ ;  /* 0x000000ff001c7c82 */ /* 0x000fe20008000000 */
[----:B--2---:R-:W-:Y:S01]  /*3740*/  ULEA UR14, UR14, UR4, 0x18 ;  /* 0x000000040e0e7291 */ /* 0x004fe2000f8ec0ff */
[----:B------:R-:W2:Y:S03]  /*3750*/  LDCU UR4, c[0x0][0x38c] ;  /* 0x00007180ff0477ac */ /* 0x000ea60008000800 */
[----:B------:R-:W-:-:S02]  /*3760*/  UIADD3 UR20, UPT, UPT, UR14, 0x6400, URZ ;  /* 0x000064000e147890 */ /* 0x000fc4000fffe0ff */
[----:B------:R-:W-:-:S03]  /*3770*/  UIADD3 UR21, UPT, UPT, UR14, 0x26400, URZ ;  /* 0x000264000e157890 */ /* 0x000fc6000fffe0ff */
[----:B-1----:R-:W1:Y:S01]  /*3780*/  LDS R0, [UR14+0x150] ;  /* 0x0001500eff007984 */ /* 0x002e620008000800 */
[----:B------:R-:W-:Y:S02]  /*3790*/  UIADD3 UR22, UPT, UPT, UR14, 0x36400, URZ ;  /* 0x000364000e167890 */ /* 0x000fe4000fffe0ff */
[----:B------:R-:W-:Y:S02]  /*37a0*/  UIADD3 UR23, UPT, UPT, UR14, 0x37400, URZ ;  /* 0x000374000e177890 */ /* 0x000fe4000fffe0ff */
[----:B------:R-:W-:Y:S02]  /*37b0*/  USHF.R.U32.HI UR20, URZ, 0x4, UR20 ;  /* 0x00000004ff147899 */ /* 0x000fe40008011614 */
[----:B------:R-:W-:Y:S02]  /*37c0*/  USHF.R.U32.HI UR21, URZ, 0x4, UR21 ;  /* 0x00000004ff157899 */ /* 0x000fe40008011615 */
[----:B------:R-:W-:Y:S02]  /*37d0*/  USHF.R.U32.HI UR22, URZ, 0x4, UR22 ;  /* 0x00000004ff167899 */ /* 0x000fe40008011616 */
[----:B--2---:R-:W-:-:S02]  /*37e0*/  UIADD3 UR4, UPT, UPT, UR4, 0x7f, URZ ;  /* 0x0000007f04047890 */ /* 0x004fc4000fffe0ff */
[----:B------:R-:W-:Y:S02]  /*37f0*/  USHF.R.U32.HI UR23, URZ, 0x4, UR23 ;  /* 0x00000004ff177899 */ /* 0x000fe40008011617 */
[----:B------:R-:W-:Y:S02]  /*3800*/  USHF.R.S32.HI UR13, URZ, 0x1f, UR4 ;  /* 0x0000001fff0d7899 */ /* 0x000fe40008011404 */
[----:B------:R-:W-:Y:S02]  /*3810*/  ULOP3.LUT UR20, UR20, 0x3fff, URZ, 0xc0, !UPT ;  /* 0x00003fff14147892 */ /* 0x000fe4000f8ec0ff */
[----:B------:R-:W-:Y:S02]  /*3820*/  ULEA.HI UR13, UR13, UR4, URZ, 0x7 ;  /* 0x000000040d0d7291 */ /* 0x000fe4000f8f38ff */
[----:B------:R-:W-:Y:S02]  /*3830*/  ULOP3.LUT UR21, UR21, 0x3fff, URZ, 0xc0, !UPT ;  /* 0x00003fff15157892 */ /* 0x000fe4000f8ec0ff */
[----:B------:R-:W-:-:S02]  /*3840*/  USHF.R.S32.HI UR13, URZ, 0x7, UR13 ;  /* 0x00000007ff0d7899 */ /* 0x000fc4000801140d */
[----:B------:R-:W-:Y:S02]  /*3850*/  ULOP3.LUT UR22, UR22, 0x3fff, URZ, 0xc0, !UPT ;  /* 0x00003fff16167892 */ /* 0x000fe4000f8ec0ff */
[----:B------:R-:W-:Y:S02]  /*3860*/  UISETP.LT.AND UP0, UPT, UR13, 0x1, UPT ;  /* 0x000000010d00788c */ /* 0x000fe4000bf01270 */
[----:B------:R-:W-:Y:S02]  /*3870*/  ULOP3.LUT UR23, UR23, 0x3fff, URZ, 0xc0, !UPT ;  /* 0x00003fff17177892 */ /* 0x000fe4000f8ec0ff */
[----:B------:R-:W-:Y:S02]  /*3880*/  USEL UR19, UR13, 0x1, !UP0 ;  /* 0x000000010d137887 */ /* 0x000fe4000c000000 */
[----:B------:R-:W-:Y:S02]  /*3890*/  ULOP3.LUT UR20, UR20, 0x10000, URZ, 0xfc, !UPT ;  /* 0x0001000014147892 */ /* 0x000fe4000f8efcff */
[----:B------:R-:W-:-:S02]  /*38a0*/  ULOP3.LUT UR21, UR21, 0x10000, URZ, 0xfc, !UPT ;  /* 0x0001000015157892 */ /* 0x000fc4000f8efcff */
[----:B------:R-:W-:Y:S02]  /*38b0*/  ULOP3.LUT UR22, UR22, 0x10000, URZ, 0xfc, !UPT ;  /* 0x0001000016167892 */ /* 0x000fe4000f8efcff */
[----:B------:R-:W-:Y:S01]  /*38c0*/  ULOP3.LUT UR23, UR23, 0x10000, URZ, 0xfc, !UPT ;  /* 0x0001000017177892 */ /* 0x000fe2000f8efcff */
[----:B-1----:R-:W-:Y:S01]  /*38d0*/  R2UR UR34, R0 ;  /* 0x00000000002272ca */ /* 0x002fe200000e0000 */
[----:B------:R-:W-:Y:S01]  /*38e0*/  UIADD3 UR19, UPT, UPT, -UR19, URZ, URZ ;  /* 0x000000ff13137290 */ /* 0x000fe2000fffe1ff */
[----:B------:R-:W1:Y:S11]  /*38f0*/  LDC R0, c[0x0][0x374] ;  /* 0x0000dd00ff007b82 */ /* 0x000e760000000800 */
[----:B------:R-:W-:Y:S01]  /*3900*/  IMAD.U32 R2, RZ, RZ, UR34 ;  /* 0x00000022ff027e24 */ /* 0x000fe2000f8e00ff */
[----:B------:R-:W-:-:S02]  /*3910*/  UIADD3 UR10, UPT, UPT, UR34, 0x80, URZ ;  /* 0x00000080220a7890 */ /* 0x000fc4000fffe0ff */
[----:B------:R-:W-:Y:S01]  /*3920*/  UIADD3 UR8, UPT, UPT, UR34, 0x40000080, URZ ;  /* 0x4000008022087890 */ /* 0x000fe2000fffe0ff */
[----:B------:R-:W-:Y:S01]  /*3930*/  VIADD R2, R2, 0x84 ;  /* 0x0000008402027836 */ /* 0x000fe20000000000 */
[----:B------:R-:W-:Y:S02]  /*3940*/  UIADD3 UR6, UPT, UPT, UR34, -0x7fffff80, URZ ;  /* 0x8000008022067890 */ /* 0x000fe4000fffe0ff */
[----:B------:R-:W-:Y:S02]  /*3950*/  UIADD3 UR4, UPT, UPT, UR34, -0x3fffff80, URZ ;  /* 0xc000008022047890 */ /* 0x000fe4000fffe0ff */
[----:B------:R-:W-:Y:S01]  /*3960*/  R2UR UR12, R2 ;  /* 0x00000000020c72ca */ /* 0x000fe200000e0000 */
[----:B------:R-:W-:Y:S02]  /*3970*/  USHF.R.U32.HI UR33, URZ, 0x11, UR10 ;  /* 0x00000011ff217899 */ /* 0x000fe4000801160a */
[----:B------:R-:W-:Y:S02]  /*3980*/  USHF.R.U32.HI UR32, URZ, 0x11, UR8 ;  /* 0x00000011ff207899 */ /* 0x000fe40008011608 */
[----:B------:R-:W-:-:S02]  /*3990*/  USHF.R.U32.HI UR31, URZ, 0x11, UR6 ;  /* 0x00000011ff1f7899 */ /* 0x000fc40008011606 */
[----:B------:R-:W-:Y:S02]  /*39a0*/  USHF.R.U32.HI UR30, URZ, 0x11, UR4 ;  /* 0x00000011ff1e7899 */ /* 0x000fe40008011604 */
[----:B------:R-:W-:Y:S02]  /*39b0*/  ULOP3.LUT UR33, UR33, 0x6000, URZ, 0xc0, !UPT ;  /* 0x0000600021217892 */ /* 0x000fe4000f8ec0ff */
[----:B------:R-:W-:Y:S02]  /*39c0*/  ULOP3.LUT UR32, UR32, 0x6000, URZ, 0xc0, !UPT ;  /* 0x0000600020207892 */ /* 0x000fe4000f8ec0ff */
[----:B------:R-:W-:Y:S02]  /*39d0*/  ULOP3.LUT UR31, UR31, 0x6000, URZ, 0xc0, !UPT ;  /* 0x000060001f1f7892 */ /* 0x000fe4000f8ec0ff */
[----:B------:R-:W-:Y:S02]  /*39e0*/  ULOP3.LUT UR30, UR30, 0x6000, URZ, 0xc0, !UPT ;  /* 0x000060001e1e7892 */ /* 0x000fe4000f8ec0ff */
[----:B------:R-:W-:-:S02]  /*39f0*/  ULOP3.LUT UR33, UR33, 0x890, URZ, 0xfc, !UPT ;  /* 0x0000089021217892 */ /* 0x000fc4000f8efcff */
[----:B------:R-:W-:Y:S02]  /*3a00*/  ULOP3.LUT UR32, UR32, 0x890, URZ, 0xfc, !UPT ;  /* 0x0000089020207892 */ /* 0x000fe4000f8efcff */
[----:B------:R-:W-:Y:S02]  /*3a10*/  ULOP3.LUT UR31, UR31, 0x890, URZ, 0xfc, !UPT ;  /* 0x000008901f1f7892 */ /* 0x000fe4000f8efcff */
[----:B----4-:R-:W-:-:S12]  /*3a20*/  ULOP3.LUT UR30, UR30, 0x890, URZ, 0xfc, !UPT ;  /* 0x000008901e1e7892 */ /* 0x010fd8000f8efcff */
.L_x_77:
[C---:B------:R-:W-:Y:S02]  /*3a30*/  LEA R2, R13.reuse, UR14, 0x3 ;  /* 0x0000000e0d027c11 */ /* 0x040fe4000f8e18ff */
[----:B------:R-:W-:Y:S02]  /*3a40*/  SHF.L.U32 R3, R12, 0x1f, RZ ;  /* 0x0000001f0c037819 */ /* 0x000fe400000006ff */
[----:B------:R-:W-:Y:S02]  /*3a50*/  LEA R4, R13, UR14, 0x4 ;  /* 0x0000000e0d047c11 */ /* 0x000fe4000f8e20ff */
[----:B--2---:R-:W2:Y:S02]  /*3a60*/  SYNCS.PHASECHK.TRANS64.TRYWAIT P0, [R2+URZ+0xc0], R3 ;  /* 0x0000c003020075a7 */ /* 0x004ea400080011ff */
[----:B--2-4-:R-:W-:Y:S05]  /*3a70*/  @!P0 BRA `(.L_x_69) ;  /* 0x0000004c00e88947 */ /* 0x014fea0003800000 */
.L_x_154:
[----:B------:R-:W4:Y:S01]  /*3a80*/  LDS.128 R4, [R4+0x130] ;  /* 0x0001300004047984 */ /* 0x000f220000000c00 */
[----:B---3--:R-:W-:Y:S01]  /*3a90*/  ISETP.GE.AND P0, PT, R40, 0x1, PT ;  /* 0x000000012800780c */ /* 0x008fe20003f06270 */
[----:B--2---:R-:W-:Y:S01]  /*3aa0*/  VIADD R2, R2, 0xd0 ;  /* 0x000000d002027836 */ /* 0x004fe20000000000 */
[----:B------:R-:W-:Y:S01]  /*3ab0*/  @!PT LDS RZ, [RZ] ;  /* 0x00000000fffff984 */ /* 0x000fe20000000800 */
[----:B------:R-:W-:Y:S01]  /*3ac0*/  @!PT LDS RZ, [RZ] ;  /* 0x00000000fffff984 */ /* 0x000fe20000000800 */
[----:B------:R-:W-:Y:S01]  /*3ad0*/  @!PT LDS RZ, [RZ] ;  /* 0x00000000fffff984 */ /* 0x000fe20000000800 */
[----:B------:R-:W-:Y:S01]  /*3ae0*/  @!PT LDS RZ, [RZ] ;  /* 0x00000000fffff984 */ /* 0x000fe20000000800 */
[----:B------:R2:W-:Y:S06]  /*3af0*/  MEMBAR.ALL.CTA ;  /* 0x0000000000007992 */ /* 0x0005ec0000008000 */
[----:B--2---:R-:W2:Y:S01]  /*3b00*/  FENCE.VIEW.ASYNC.S ;  /* 0x00000000000073c6 */ /* 0x004ea20000000000 */
[----:B------:R-:W-:-:S04]  /*3b10*/  PRMT R2, RZ, 0x654, R2 ;  /* 0x00000654ff027816 */ /* 0x000fc80000000002 */
[----:B--2---:R2:W-:Y:S01]  /*3b20*/  SYNCS.ARRIVE.TRANS64.RED.A1T0 RZ, [R2+URZ], RZ ;  /* 0x000000ff02ff79a7 */ /* 0x0045e200081004ff */
[----:B----4-:R-:W-:-:S13]  /*3b30*/  LOP3.LUT P3, RZ, R6, 0x1, RZ, 0xc0, !PT ;  /* 0x0000000106ff7812 */ /* 0x010fda000786c0ff */
[----:B------:R-:W-:Y:S02]  /*3b40*/  @P3 MOV R10, R4 ;  /* 0x00000004000a3202 */ /* 0x000fe40000000f00 */
[----:B------:R-:W-:Y:S01]  /*3b50*/  @P3 LOP3.LUT R9, R5, 0xffff, RZ, 0xc0, !PT ;  /* 0x0000ffff05093812 */ /* 0x000fe200078ec0ff */
[----:B--2---:R-:W-:Y:S06]  /*3b60*/  @!P0 BRA `(.L_x_70) ;  /* 0x0000000000b88947 */ /* 0x004fec0003800000 */
[----:B------:R-:W1:Y:S01]  /*3b70*/  LDC.64 R4, c[0x0][0xf18] ;  /* 0x0003c600ff047b82 */ /* 0x000e620000000a00 */
[----:B------:R-:W-:-:S07]  /*3b80*/  ISETP.NE.AND P0, PT, R40, 0x1, PT ;  /* 0x000000012800780c */ /* 0x000fce0003f05270 */
[----:B------:R-:W2:Y:S08]  /*3b90*/  LDC.64 R6, c[0x0][0xf10] ;  /* 0x0003c400ff067b82 */ /* 0x000eb00000000a00 */
[----:B------:R-:W3:Y:S08]  /*3ba0*/  LDC R15, c[0x0][0xf20] ;  /* 0x0003c800ff0f7b82 */ /* 0x000ef00000000800 */
[----:B------:R-:W4:Y:S01]  /*3bb0*/  LDC R16, c[0x0][0xf0c] ;  /* 0x0003c300ff107b82 */ /* 0x000f220000000800 */
[----:B-1----:R-:W-:Y:S01]  /*3bc0*/  IMAD.HI.U32 R18, R0, R5, RZ ;  /* 0x0000000500127227 */ /* 0x002fe200078e00ff */
[----:B------:R-:W-:-:S03]  /*3bd0*/  ISETP.NE.AND P1, PT, R4, 0x1, PT ;  /* 0x000000010400780c */ /* 0x000fc60003f25270 */
[----:B------:R-:W-:-:S03]  /*3be0*/  IMAD.HI.U32 R5, R9, R5, RZ ;  /* 0x0000000509057227 */ /* 0x000fc600078e00ff */
[----:B------:R-:W1:Y:S01]  /*3bf0*/  LDC.64 R2, c[0x0][0xf28] ;  /* 0x0003ca00ff027b82 */ /* 0x000e620000000a00 */
[----:B--2---:R-:W-:-:S04]  /*3c00*/  IMAD.HI.U32 R19, R8, R6, RZ ;  /* 0x0000000608137227 */ /* 0x004fc800078e00ff */
[----:B------:R-:W-:Y:S01]  /*3c10*/  IMAD.HI.U32 R20, R10, R6, RZ ;  /* 0x000000060a147227 */ /* 0x000fe200078e00ff */
[----:B------:R-:W-:Y:S02]  /*3c20*/  SHF.R.U32.HI R19, RZ, R7, R19 ;  /* 0x00000007ff137219 */ /* 0x000fe40000011613 */
[-C--:B---3--:R-:W-:Y:S02]  /*3c30*/  SHF.R.U32.HI R18, RZ, R15.reuse, R18 ;  /* 0x0000000fff127219 */ /* 0x088fe40000011612 */
[----:B------:R-:W-:Y:S02]  /*3c40*/  SHF.R.U32.HI R5, RZ, R15, R5 ;  /* 0x0000000fff057219 */ /* 0x000fe40000011605 */
[----:B------:R-:W-:Y:S02]  /*3c50*/  SEL R18, R0, R18, !P1 ;  /* 0x0000001200127207 */ /* 0x000fe40004800000 */
[----:B------:R-:W-:Y:S02]  /*3c60*/  SHF.R.U32.HI R20, RZ, R7, R20 ;  /* 0x00000007ff147219 */ /* 0x000fe40000011614 */
[----:B----4-:R-:W-:-:S02]  /*3c70*/  ISETP.NE.AND P2, PT, R16, 0x1, PT ;  /* 0x000000011000780c */ /* 0x010fc40003f45270 */
[----:B------:R-:W-:Y:S02]  /*3c80*/  SEL R5, R9, R5, !P1 ;  /* 0x0000000509057207 */ /* 0x000fe40004800000 */
[----:B------:R-:W-:Y:S02]  /*3c90*/  SEL R19, R8, R19, !P2 ;  /* 0x0000001308137207 */ /* 0x000fe40005000000 */
[----:B------:R-:W-:Y:S01]  /*3ca0*/  SEL R20, R10, R20, !P2 ;  /* 0x000000140a147207 */ /* 0x000fe20005000000 */
[----:B-1----:R-:W-:-:S04]  /*3cb0*/  IMAD.HI.U32 R17, R18, R2, RZ ;  /* 0x0000000212117227 */ /* 0x002fc800078e00ff */
        /* <DEDUP_REMOVED lines=25> */
.L_x_70:
[----:B------:R-:W2:Y:S02]  /*3e50*/  LDCU UR5, c[0x0][0xf30] ;  /* 0x0001e600ff0577ac */ /* 0x000ea40008000800 */
[----:B--2---:R-:W-:-:S09]  /*3e60*/  UISETP.NE.AND UP0, UPT, UR5, 0x1, UPT ;  /* 0x000000010500788c */ /* 0x004fd2000bf05270 */
[----:B------:R-:W-:Y:S05]  /*3e70*/  BRA.U UP0, `(.L_x_71) ;  /* 0x0000000100387547 */ /* 0x000fea000b800000 */
[----:B------:R-:W2:Y:S08]  /*3e80*/  LDC.64 R4, c[0x0][0xf10] ;  /* 0x0003c400ff047b82 */ /* 0x000eb00000000a00 */
[----:B------:R-:W3:Y:S08]  /*3e90*/  LDC.64 R2, c[0x0][0xf18] ;  /* 0x0003c600ff027b82 */ /* 0x000ef00000000a00 */
[----:B------:R-:W4:Y:S08]  /*3ea0*/  LDC R7, c[0x0][0xf0c] ;  /* 0x0003c300ff077b82 */ /* 0x000f300000000800 */
[----:B------:R-:W1:Y:S01]  /*3eb0*/  LDC R6, c[0x0][0xf20] ;  /* 0x0003c800ff067b82 */ /* 0x000e620000000800 */
[----:B--2---:R-:W-:-:S05]  /*3ec0*/  IMAD.HI.U32 R4, R10, R4, RZ ;  /* 0x000000040a047227 */ /* 0x004fca00078e00ff */
[----:B------:R-:W-:Y:S01]  /*3ed0*/  SHF.R.U32.HI R4, RZ, R5, R4 ;  /* 0x00000005ff047219 */ /* 0x000fe20000011604 */
[----:B---3--:R-:W-:Y:S01]  /*3ee0*/  IMAD.HI.U32 R3, R9, R3, RZ ;  /* 0x0000000309037227 */ /* 0x008fe200078e00ff */
[----:B------:R-:W-:Y:S02]  /*3ef0*/  ISETP.NE.AND P0, PT, R2, 0x1, PT ;  /* 0x000000010200780c */ /* 0x000fe40003f05270 */
[----:B----4-:R-:W-:-:S04]  /*3f00*/  ISETP.NE.AND P1, PT, R7, 0x1, PT ;  /* 0x000000010700780c */ /* 0x010fc80003f25270 */
[----:B------:R-:W-:Y:S02]  /*3f10*/  SEL R4, R10, R4, !P1 ;  /* 0x000000040a047207 */ /* 0x000fe40004800000 */
[----:B-1----:R-:W-:-:S04]  /*3f20*/  SHF.R.U32.HI R3, RZ, R6, R3 ;  /* 0x00000006ff037219 */ /* 0x002fc80000011603 */
[----:B------:R-:W-:-:S05]  /*3f30*/  SEL R3, R9, R3, !P0 ;  /* 0x0000000309037207 */ /* 0x000fca0004000000 */
[----:B------:R-:W-:-:S04]  /*3f40*/  IMAD.IADD R3, R4, 0x1, -R3 ;  /* 0x0000000104037824 */ /* 0x000fc800078e0a03 */
[----:B------:R-:W-:-:S07]  /*3f50*/  IMAD R9, R3, R2, R9 ;  /* 0x0000000203097224 */ /* 0x000fce00078e0209 */
.L_x_71:
[----:B------:R-:W2:Y:S01]  /*3f60*/  LDCU UR5, c[0x0][0x38c] ;  /* 0x00007180ff0577ac */ /* 0x000ea20008000800 */
[----:B------:R-:W-:Y:S02]  /*3f70*/  PLOP3.LUT P1, PT, PT, PT, PT, 0x80, 0x8 ;  /* 0x000000000008781c */ /* 0x000fe40003f2f070 */
[----:B------:R-:W-:Y:S01]  /*3f80*/  SHF.L.U32 R2, R14, 0x1f, RZ ;  /* 0x0000001f0e027819 */ /* 0x000fe200000006ff */
[----:B------:R-:W-:Y:S02]  /*3f90*/  ULEA UR16, UR29, UR14, 0x3 ;  /* 0x0000000e1d107291 */ /* 0x000fe4000f8e18ff */
[----:B------:R-:W-:Y:S02]  /*3fa0*/  ULEA UR17, UR29, UR34, 0x6 ;  /* 0x000000221d117291 */ /* 0x000fe4000f8e30ff */
[----:B--2---:R-:W-:-:S06]  /*3fb0*/  UISETP.GE.AND UP0, UPT, UR5, 0x1, UPT ;  /* 0x000000010500788c */ /* 0x004fcc000bf06270 */
[----:B------:R-:W-:-:S05]  /*3fc0*/  PLOP3.LUT P0, PT, PT, PT, UP0, 0x80, 0x8 ;  /* 0x000000000008781c */ /* 0x000fca0003f0f008 */
[----:B------:R-:W-:-:S08]  /*3fd0*/  @UP0 ULEA UR5, UR28, UR14, 0x3 ;  /* 0x0000000e1c050291 */ /* 0x000fd0000f8e18ff */
[----:B------:R-:W-:-:S04]  /*3fe0*/  @P0 SHF.L.U32 R3, R11, 0x1f, RZ ;  /* 0x0000001f0b030819 */ /* 0x000fc800000006ff */
[----:B------:R2:W3:Y:S01]  /*3ff0*/  @P0 SYNCS.PHASECHK.TRANS64.TRYWAIT P1, [UR5], R3 ;  /* 0x00000003ff0005a7 */ /* 0x0004e20008021105 */
[----:B------:R-:W4:Y:S01]  /*4000*/  SYNCS.PHASECHK.TRANS64.TRYWAIT P0, [UR16+0xf0], R2 ;  /* 0x0000f002ff0075a7 */ /* 0x000f220008001110 */
[----:B--2---:R-:W-:-:S04]  /*4010*/  LEA.HI R3, R24, R24, RZ, 0x1 ;  /* 0x0000001818037211 */ /* 0x004fc800078f08ff */
[----:B------:R-:W-:-:S05]  /*4020*/  LOP3.LUT R3, R3, 0x7ffffffe, RZ, 0xc0, !PT ;  /* 0x7ffffffe03037812 */ /* 0x000fca00078ec0ff */
[----:B------:R-:W-:-:S05]  /*4030*/  IMAD.IADD R3, R24, 0x1, -R3 ;  /* 0x0000000118037824 */ /* 0x000fca00078e0a03 */
[----:B------:R-:W-:-:S13]  /*4040*/  R2UR UR11, R3 ;  /* 0x00000000030b72ca */ /* 0x000fda00000e0000 */
[----:B------:R-:W-:Y:S01]  /*4050*/  ULEA UR11, UR11, UR12, 0x1 ;  /* 0x0000000c0b0b7291 */ /* 0x000fe2000f8e08ff */
[----:B---34-:R-:W-:Y:S11]  /*4060*/  @!P0 BRA `(.L_x_72) ;  /* 0x0000004800808947 */ /* 0x018ff60003800000 */
.L_x_156:
[----:B------:R-:W-:Y:S01]  /*4070*/  IADD3 R13, PT, PT, R13, 0x1, RZ ;  /* 0x000000010d0d7810 */ /* 0x000fe20007ffe0ff */
[----:B------:R-:W-:Y:S06]  /*4080*/  BRA.U !UP0, `(.L_x_73) ;  /* 0x0000000508387547 */ /* 0x000fec000b800000 */
[----:B------:R-:W-:Y:S02]  /*4090*/  UIADD3 UR9, UPT, UPT, UR11, 0x40000000, URZ ;  /* 0x400000000b097890 */ /* 0x000fe4000fffe0ff */
[----:B------:R-:W-:Y:S02]  /*40a0*/  ULOP3.LUT UR7, UR11, 0x80000000, URZ, 0x3c, !UPT ;  /* 0x800000000b077892 */ /* 0x000fe4000f8e3cff */
[----:B------:R-:W-:Y:S02]  /*40b0*/  UIADD3 UR5, UPT, UPT, UR11, -0x40000000, URZ ;  /* 0xc00000000b057890 */ /* 0x000fe4000fffe0ff */
        /* <DEDUP_REMOVED lines=11> */
[----:B------:R-:W-:Y:S02]  /*4170*/  ULOP3.LUT UR36, UR36, 0x480, URZ, 0xfc, !UPT ;  /* 0x0000048024247892 */ /* 0x000fe4000f8efcff */
[----:B------:R-:W-:Y:S02]  /*4180*/  UPRMT UR43, UR42, 0x5410, UR33 ;  /* 0x000054102a2b7896 */ /* 0x000fe40008000021 */
[----:B------:R-:W-:Y:S02]  /*4190*/  UPRMT UR41, UR40, 0x5410, UR32 ;  /* 0x0000541028297896 */ /* 0x000fe40008000020 */
[----:B------:R-:W-:-:S02]  /*41a0*/  UPRMT UR39, UR38, 0x5410, UR31 ;  /* 0x0000541026277896 */ /* 0x000fc4000800001f */
[----:B------:R-:W-:Y:S01]  /*41b0*/  UPRMT UR37, UR36, 0x5410, UR30 ;  /* 0x0000541024257896 */ /* 0x000fe2000800001e */
[----:B------:R-:W-:Y:S01]  /*41c0*/  UMOV UR27, URZ ;  /* 0x000000ff001b7c82 */ /* 0x000fe20008000000 */
[----:B------:R-:W-:Y:S01]  /*41d0*/  UMOV UR26, UR19 ;  /* 0x00000013001a7c82 */ /* 0x000fe20008000000 */
[----:B------:R-:W-:Y:S01]  /*41e0*/  UMOV UR25, UR13 ;  /* 0x0000000d00197c82 */ /* 0x000fe20008000000 */
[----:B------:R-:W-:Y:S01]  /*41f0*/  UMOV UR24, UR28 ;  /* 0x0000001c00187c82 */ /* 0x000fe20008000000 */
[----:B------:R-:W-:Y:S01]  /*4200*/  UMOV UR42, URZ ;  /* 0x000000ff002a7c82 */ /* 0x000fe20008000000 */
[----:B------:R-:W-:Y:S01]  /*4210*/  UMOV UR40, URZ ;  /* 0x000000ff00287c82 */ /* 0x000fe20008000000 */
[----:B------:R-:W-:Y:S01]  /*4220*/  UMOV UR38, URZ ;  /* 0x000000ff00267c82 */ /* 0x000fe20008000000 */
[----:B------:R-:W-:-:S05]  /*4230*/  UMOV UR36, URZ ;  /* 0x000000ff00247c82 */ /* 0x000fca0008000000 */
.L_x_76:
[----:B------:R-:W-:Y:S02]  /*4240*/  UIADD3 UR26, UPT, UPT, UR26, 0x1, URZ ;  /* 0x000000011a1a7890 */ /* 0x000fe4000fffe0ff */
[----:B---3--:R-:W-:Y:S02]  /*4250*/  ULEA UR15, UR24, UR14, 0x3 ;  /* 0x0000000e180f7291 */ /* 0x008fe4000f8e18ff */
[----:B------:R-:W-:Y:S01]  /*4260*/  UISETP.NE.AND UP0, UPT, UR26, URZ, UPT ;  /* 0x000000ff1a00728c */ /* 0x000fe2000bf05270 */
[----:B----4-:R-:W-:Y:S10]  /*4270*/  @P1 BRA `(.L_x_74) ;  /* 0x00000000000c1947 */ /* 0x010ff40003800000 */
[----:B--2---:R-:W-:Y:S04]  /*4280*/  SHF.L.U32 R3, R11, 0x1f, RZ ;  /* 0x0000001f0b037819 */ /* 0x004fe800000006ff */
[----:B------:R-:W2:Y:S02]  /*4290*/  SYNCS.PHASECHK.TRANS64.TRYWAIT P0, [UR15], R3 ;  /* 0x00000003ff0075a7 */ /* 0x000ea4000800110f */
[----:B--2---:R-:W-:Y:S05]  /*42a0*/  @!P0 BRA `(.L_x_75) ;  /* 0x0000004800088947 */ /* 0x004fea0003800000 */
.L_x_74:
[----:B------:R-:W-:Y:S01]  /*42b0*/  UISETP.NE.AND UP1, UPT, UR25, 0x1, UPT ;  /* 0x000000011900788c */ /* 0x000fe2000bf25270 */
[----:B------:R-:W-:Y:S01]  /*42c0*/  PLOP3.LUT P1, PT, PT, PT, PT, 0x80, 0x8 ;  /* 0x000000000008781c */ /* 0x000fe20003f2f070 */
[----:B------:R-:W-:Y:S02]  /*42d0*/  UIADD3 UR28, UPT, UPT, UR24, 0x1, URZ ;  /* 0x00000001181c7890 */ /* 0x000fe4000fffe0ff */
[----:B------:R-:W-:Y:S02]  /*42e0*/  ULEA UR46, UR24, UR21, 0x9 ;  /* 0x00000015182e7291 */ /* 0x000fe4000f8e48ff */
[----:B------:R-:W-:Y:S01]  /*42f0*/  UISETP.NE.AND UP2, UPT, UR28, 0x8, UPT ;  /* 0x000000081c00788c */ /* 0x000fe2000bf45270 */
[----:B------:R-:W-:Y:S01]  /*4300*/  PLOP3.LUT P0, PT, PT, PT, UP1, 0x80, 0x8 ;  /* 0x000000000008781c */ /* 0x000fe20003f0f018 */
[----:B------:R-:W-:Y:S02]  /*4310*/  ULEA UR48, UR24, UR22, 0x5 ;  /* 0x0000001618307291 */ /* 0x000fe4000f8e28ff */
[----:B------:R-:W-:Y:S02]  /*4320*/  USEL UR44, URZ, 0x1, UP2 ;  /* 0x00000001ff2c7887 */ /* 0x000fe40009000000 */
[----:B------:R-:W-:Y:S02]  /*4330*/  USEL UR28, UR28, URZ, UP2 ;  /* 0x000000ff1c1c7287 */ /* 0x000fe40009000000 */
[----:B------:R-:W-:Y:S02]  /*4340*/  ULEA UR50, UR24, UR23, 0x5 ;  /* 0x0000001718327291 */ /* 0x000fe4000f8e28ff */
[----:B------:R-:W-:Y:S01]  /*4350*/  @UP1 ULEA UR35, UR28, UR14, 0x3 ;  /* 0x0000000e1c231291 */ /* 0x000fe2000f8e18ff */
[----:B------:R-:W-:Y:S01]  /*4360*/  LOP3.LUT R11, R11, UR44, RZ, 0x3c, !PT ;  /* 0x0000002c0b0b7c12 */ /* 0x000fe2000f8e3cff */
[----:B------:R-:W-:Y:S02]  /*4370*/  ULEA UR44, UR24, UR20, 0xa ;  /* 0x00000014182c7291 */ /* 0x000fe4000f8e50ff */
[----:B------:R-:W-:Y:S01]  /*4380*/  UISETP.NE.U32.AND UP1, UPT, UR27, URZ, UPT ;  /* 0x000000ff1b00728c */ /* 0x000fe2000bf25070 */
[----:B--2---:R-:W-:Y:S01]  /*4390*/  @P0 SHF.L.U32 R2, R11, 0x1f, RZ ;  /* 0x0000001f0b020819 */ /* 0x004fe200000006ff */
[----:B------:R-:W-:Y:S02]  /*43a0*/  UIADD3 UR62, UPT, UPT, UR46, 0x2, URZ ;  /* 0x000000022e3e7890 */ /* 0x000fe4000fffe0ff */
[----:B------:R-:W-:Y:S01]  /*43b0*/  UIADD3 UR60, UPT, UPT, UR44, 0x2, URZ ;  /* 0x000000022c3c7890 */ /* 0x000fe2000fffe0ff */
[----:B------:R3:W4:Y:S01]  /*43c0*/  @P0 SYNCS.PHASECHK.TRANS64.TRYWAIT P1, [UR35], R2 ;  /* 0x00000002ff0005a7 */ /* 0x0007220008021123 */
[----:B------:R-:W-:Y:S02]  /*43d0*/  UIADD3 UR58, UPT, UPT, UR46, 0x4, URZ ;  /* 0x000000042e3a7890 */ /* 0x000fe4000fffe0ff */
[----:B------:R-:W-:Y:S02]  /*43e0*/  UIADD3 UR56, UPT, UPT, UR44, 0x4, URZ ;  /* 0x000000042c387890 */ /* 0x000fe4000fffe0ff */
[----:B------:R-:W-:Y:S02]  /*43f0*/  UIADD3 UR54, UPT, UPT, UR46, 0x6, URZ ;  /* 0x000000062e367890 */ /* 0x000fe4000fffe0ff */
[----:B------:R-:W-:Y:S02]  /*4400*/  UIADD3 UR52, UPT, UPT, UR44, 0x6, URZ ;  /* 0x000000062c347890 */ /* 0x000fe4000fffe0ff */
[----:B------:R-:W-:Y:S02]  /*4410*/  UIADD3 UR15, UPT, UPT, UR15, 0x40, URZ ;  /* 0x000000400f0f7890 */ /* 0x000fe4000fffe0ff */
[----:B------:R-:W-:Y:S01]  /*4420*/  UIADD3 UR25, UPT, UPT, UR25, -0x1, URZ ;  /* 0xffffffff19197890 */ /* 0x000fe2000fffe0ff */
[----:B------:R-:W-:Y:S01]  /*4430*/  UMOV UR49, 0x4008 ;  /* 0x0000400800317882 */ /* 0x000fe20000000000 */
[----:B------:R-:W-:Y:S01]  /*4440*/  UMOV UR51, 0x4008 ;  /* 0x0000400800337882 */ /* 0x000fe20000000000 */
[----:B------:R3:W-:Y:S01]  /*4450*/  UTCCP.T.S.4x32dp128bit tmem[UR34+0x80], gdesc[UR48] ;  /* 0x00008030220079e7 */ /* 0x0007e20009100000 */
[----:B------:R3:W-:Y:S01]  /*4460*/  UTCCP.T.S.4x32dp128bit tmem[UR34+0x84], gdesc[UR50] ;  /* 0x00008432220079e7 */ /* 0x0007e20009100000 */
[----:B------:R-:W-:Y:S01]  /*4470*/  UMOV UR47, 0x40004040 ;  /* 0x40004040002f7882 */ /* 0x000fe20000000000 */
[----:B------:R-:W-:Y:S01]  /*4480*/  UMOV UR45, 0x40004040 ;  /* 0x40004040002d7882 */ /* 0x000fe20000000000 */
[----:B------:R-:W-:Y:S01]  /*4490*/  UMOV UR63, 0x40004040 ;  /* 0x40004040003f7882 */ /* 0x000fe20000000000 */
[----:B------:R3:W-:Y:S01]  /*44a0*/  UTCQMMA gdesc[UR44], gdesc[UR46], tmem[UR17], tmem[UR42], idesc[UR43], tmem[UR10], UP1 ;  /* 0x000a2a2e2c007dea */ /* 0x0007e20008800311 */
[----:B------:R-:W-:Y:S01]  /*44b0*/  UMOV UR61, 0x40004040 ;  /* 0x40004040003d7882 */ /* 0x000fe20000000000 */
[----:B------:R-:W-:Y:S01]  /*44c0*/  UMOV UR59, 0x40004040 ;  /* 0x40004040003b7882 */ /* 0x000fe20000000000 */
[----:B------:R3:W-:Y:S01]  /*44d0*/  UTCQMMA gdesc[UR60], gdesc[UR62], tmem[UR17], tmem[UR40], idesc[UR41], tmem[UR8], UPT ;  /* 0x0008283e3c007dea */ /* 0x0007e2000b800311 */
[----:B------:R-:W-:Y:S01]  /*44e0*/  UMOV UR57, 0x40004040 ;  /* 0x4000404000397882 */ /* 0x000fe20000000000 */
[----:B------:R-:W-:Y:S01]  /*44f0*/  UMOV UR55, 0x40004040 ;  /* 0x4000404000377882 */ /* 0x000fe20000000000 */
[----:B------:R3:W-:Y:S01]  /*4500*/  UTCQMMA gdesc[UR56], gdesc[UR58], tmem[UR17], tmem[UR38], idesc[UR39], tmem[UR6], UPT ;  /* 0x0006263a38007dea */ /* 0x0007e2000b800311 */
[----:B------:R-:W-:Y:S01]  /*4510*/  UMOV UR53, 0x40004040 ;  /* 0x4000404000357882 */ /* 0x000fe20000000000 */
[----:B------:R-:W-:Y:S01]  /*4520*/  UMOV UR27, 0x1 ;  /* 0x00000001001b7882 */ /* 0x000fe20000000000 */
[----:B------:R3:W-:Y:S01]  /*4530*/  UTCQMMA gdesc[UR52], gdesc[UR54], tmem[UR17], tmem[UR36], idesc[UR37], tmem[UR4], UPT ;  /* 0x0004243634007dea */ /* 0x0007e2000b800311 */
[----:B------:R3:W-:Y:S01]  /*4540*/  UTCBAR.MULTICAST [UR15], URZ, UR18 ;  /* 0x000000ff0f0073e9 */ /* 0x0007e20008000812 */
[----:B------:R-:W-:Y:S01]  /*4550*/  UMOV UR24, UR28 ;  /* 0x0000001c00187c82 */ /* 0x000fe20008000000 */
[----:B------:R-:W-:Y:S05]  /*4560*/  BRA.U UP0, `(.L_x_76) ;  /* 0xfffffffd00347547 */ /* 0x000fea000b83ffff */
.L_x_73:
[----:B------:R-:W-:Y:S01]  /*4570*/  UIADD3 UR29, UPT, UPT, UR29, 0x1, URZ ;  /* 0x000000011d1d7890 */ /* 0x000fe2000fffe0ff */
[----:B------:R-:W-:Y:S01]  /*4580*/  ISETP.NE.AND P0, PT, R13, 0x2, PT ;  /* 0x000000020d00780c */ /* 0x000fe20003f05270 */
[----:B------:R-:W-:Y:S01]  /*4590*/  UIADD3 UR16, UPT, UPT, UR16, 0xe0, URZ ;  /* 0x000000e010107890 */ /* 0x000fe2000fffe0ff */
[----:B------:R-:W-:Y:S01]  /*45a0*/  IMAD.IADD R24, R9, 0x1, R86 ;  /* 0x0000000109187824 */ /* 0x000fe200078e0256 */
[----:B------:R-:W-:Y:S01]  /*45b0*/  UISETP.NE.AND UP0, UPT, UR29, 0x2, UPT ;  /* 0x000000021d00788c */ /* 0x000fe2000bf05270 */
[----:B--23--:R-:W-:Y:S02]  /*45c0*/  SEL R2, RZ, 0x1, P0 ;  /* 0x00000001ff027807 */ /* 0x00cfe40000000000 */
[----:B------:R-:W-:Y:S01]  /*45d0*/  SEL R13, R13, RZ, P0 ;  /* 0x000000ff0d0d7207 */ /* 0x000fe20000000000 */
[----:B------:R-:W-:Y:S01]  /*45e0*/  USEL UR5, URZ, 0x1, UP0 ;  /* 0x00000001ff057887 */ /* 0x000fe20008000000 */
[----:B------:R-:W-:Y:S01]  /*45f0*/  LOP3.LUT R12, R12, R2, RZ, 0x3c, !PT ;  /* 0x000000020c0c7212 */ /* 0x000fe200078e3cff */
[----:B------:R-:W-:Y:S01]  /*4600*/  USEL UR29, UR29, URZ, UP0 ;  /* 0x000000ff1d1d7287 */ /* 0x000fe20008000000 */
[----:B------:R2:W-:Y:S03]  /*4610*/  UTCBAR [UR16], URZ ;  /* 0x000000ff100073e9 */ /* 0x0005e600080000ff */
[----:B------:R-:W-:Y:S01]  /*4620*/  LOP3.LUT R14, R14, UR5, RZ, 0x3c, !PT ;  /* 0x000000050e0e7c12 */ /* 0x000fe2000f8e3cff */
[----:B------:R-:W-:Y:S07]  /*4630*/  @P3 BRA `(.L_x_77) ;  /* 0xfffffff000fc3947 */ /* 0x000fee000383ffff */
[----:B------:R-:W3:Y:S01]  /*4640*/  S2UR UR4, SR_CgaCtaId ;  /* 0x00000000000479c3 */ /* 0x000ee20000008800 */
[----:B------:R-:W-:Y:S01]  /*4650*/  ELECT P0, URZ, PT ;  /* 0x0000000000ff782f */ /* 0x000fe20003800000 */
[----:B-1----:R-:W-:Y:S01]  /*4660*/  IMAD.MOV.U32 R0, RZ, RZ, 0x1 ;  /* 0x00000001ff007424 */ /* 0x002fe200078e00ff */
[----:B------:R-:W-:Y:S01]  /*4670*/  UIADD3 UR14, UPT, UPT, UR14, 0xf0, URZ ;  /* 0x000000f00e0e7890 */ /* 0x000fe2000fffe0ff */
[----:B------:R-:W-:Y:S01]  /*4680*/  SHF.L.U32 R2, R14, 0x1f, RZ ;  /* 0x0000001f0e027819 */ /* 0x000fe200000006ff */
[----:B------:R-:W-:-:S03]  /*4690*/  UMOV UR5, 0x40 ;  /* 0x0000004000057882 */ /* 0x000fc60000000000 */
[----:B------:R-:W-:Y:S01]  /*46a0*/  UVIRTCOUNT.DEALLOC.SMPOOL 0x80 ;  /* 0x000000800000784c */ /* 0x000fe20000000000 */
[----:B---3--:R-:W-:Y:S02]  /*46b0*/  ULEA UR4, UR4, UR5, 0x18 ;  /* 0x0000000504047291 */ /* 0x008fe4000f8ec0ff */
[----:B------:R-:W-:-:S07]  /*46c0*/  ULEA UR5, UR29, UR14, 0x3 ;  /* 0x0000000e1d057291 */ /* 0x000fce000f8e18ff */
[----:B------:R1:W-:Y:S02]  /*46d0*/  @P0 STS.U8 [UR4+0x1c], R0 ;  /* 0x00001c00ff000988 */ /* 0x0003e40008000004 */
[----:B------:R-:W3:Y:S02]  /*46e0*/  SYNCS.PHASECHK.TRANS64.TRYWAIT P0, [UR5], R2 ;  /* 0x00000002ff0075a7 */ /* 0x000ee40008001105 */
[----:B-1-3--:R-:W-:Y:S05]  /*46f0*/  @!P0 BRA `(.L_x_78) ;  /* 0x00000044000c8947 */ /* 0x00afea0003800000 */
.L_x_159:
        /* <DEDUP_REMOVED lines=9> */
.L_x_161:
[----:B------:R-:W-:Y:S01]  /*4790*/  NOP ;  /* 0x0000000000007918 */ /* 0x000fe20000000000 */
[----:B-1----:R-:W1:Y:S01]  /*47a0*/  LDS R0, [UR4+0x14] ;  /* 0x00001404ff007984 */ /* 0x002e620008000800 */
[----:B------:R-:W-:Y:S01]  /*47b0*/  ULOP3.LUT UR6, UR34, 0xffff, URZ, 0xc0, !UPT ;  /* 0x0000ffff22067892 */ /* 0x000fe2000f8ec0ff */
[----:B------:R-:W-:Y:S01]  /*47c0*/  UMOV UR8, 0xffff ;  /* 0x0000ffff00087882 */ /* 0x000fe20000000000 */
[----:B------:R-:W-:Y:S02]  /*47d0*/  UMOV UR5, 0x1 ;  /* 0x0000000100057882 */ /* 0x000fe40000000000 */
[----:B------:R-:W-:-:S04]  /*47e0*/  USHF.R.U32.HI UR6, URZ, 0x5, UR6 ;  /* 0x00000005ff067899 */ /* 0x000fc80008011606 */
[----:B------:R-:W-:Y:S02]  /*47f0*/  USHF.L.U32 UR8, UR8, UR6, URZ ;  /* 0x0000000608087299 */ /* 0x000fe400080006ff */
[----:B------:R-:W-:-:S04]  /*4800*/  USHF.L.U32 UR5, UR5, UR6, URZ ;  /* 0x0000000605057299 */ /* 0x000fc800080006ff */
[----:B-1----:R-:W-:-:S04]  /*4810*/  LOP3.LUT R0, R0, UR8, RZ, 0xc0, !PT ;  /* 0x0000000800007c12 */ /* 0x002fc8000f8ec0ff */
[----:B------:R-:W-:-:S13]  /*4820*/  ISETP.NE.AND P0, PT, R0, UR8, PT ;  /* 0x0000000800007c0c */ /* 0x000fda000bf05270 */
[----:B------:R-:W-:Y:S05]  /*4830*/  @P0 BRA `(.L_x_80) ;  /* 0x0000000000580947 */ /* 0x000fea0003800000 */
[----:B------:R-:W1:Y:S02]  /*4840*/  LDS R0, [UR4+0x18] ;  /* 0x00001804ff007984 */ /* 0x000e640008000800 */
[----:B-1----:R-:W-:-:S04]  /*4850*/  LOP3.LUT R0, R0, UR5, RZ, 0xc0, !PT ;  /* 0x0000000500007c12 */ /* 0x002fc8000f8ec0ff */
[----:B------:R-:W-:-:S13]  /*4860*/  ISETP.NE.AND P0, PT, R0, UR5, PT ;  /* 0x0000000500007c0c */ /* 0x000fda000bf05270 */
[----:B------:R-:W-:Y:S05]  /*4870*/  @P0 BRA `(.L_x_81) ;  /* 0x00000000003c0947 */ /* 0x000fea0003800000 */
[----:B------:R-:W1:Y:S01]  /*4880*/  S2R R2, SR_LANEID ;  /* 0x0000000000027919 */ /* 0x000e620000000000 */
[----:B------:R-:W-:Y:S01]  /*4890*/  ULOP3.LUT UR8, URZ, UR8, URZ, 0x33, !UPT ;  /* 0x00000008ff087292 */ /* 0x000fe2000f8e33ff */
[----:B------:R-:W-:Y:S02]  /*48a0*/  VOTEU.ANY UR7, UPT, PT ;  /* 0x0000000000077886 */ /* 0x000fe400038e0100 */
[----:B------:R-:W-:-:S03]  /*48b0*/  UFLO.U32 UR7, UR7 ;  /* 0x00000007000772bd */ /* 0x000fc600080e0000 */
[----:B------:R-:W-:-:S04]  /*48c0*/  IMAD.U32 R0, RZ, RZ, UR8 ;  /* 0x00000008ff007e24 */ /* 0x000fc8000f8e00ff */
[----:B------:R3:W2:Y:S02]  /*48d0*/  REDUX UR6, R0 ;  /* 0x00000000000673c4 */ /* 0x0006a40000000000 */
[----:B------:R1:W-:Y:S02]  /*48e0*/  UTCATOMSWS.AND URZ, UR8 ;  /* 0x0000000800ff79e3 */ /* 0x0003e40008000000 */
[----:B-1----:R-:W-:Y:S02]  /*48f0*/  ISETP.EQ.U32.AND P0, PT, R2, UR7, PT ;  /* 0x0000000702007c0c */ /* 0x002fe4000bf02070 */
[----:B---3--:R-:W-:Y:S02]  /*4900*/  LOP3.LUT R0, RZ, UR5, RZ, 0x33, !PT ;  /* 0x00000005ff007c12 */ /* 0x008fe4000f8e33ff */
[----:B--2---:R-:W-:Y:S02]  /*4910*/  MOV R2, UR6 ;  /* 0x0000000600027c02 */ /* 0x004fe40008000f00 */
[----:B------:R-:W1:Y:S07]  /*4920*/  REDUX UR5, R0 ;  /* 0x00000000000573c4 */ /* 0x000e6e0000000000 */
[----:B------:R2:W-:Y:S01]  /*4930*/  @P0 ATOMS.AND RZ, [UR4+0x14], R2 ;  /* 0x00001402ffff098c */ /* 0x0005e2000a800004 */
[----:B-1----:R-:W-:-:S05]  /*4940*/  IMAD.U32 R0, RZ, RZ, UR5 ;  /* 0x00000005ff007e24 */ /* 0x002fca000f8e00ff */
[----:B------:R2:W-:Y:S01]  /*4950*/  @P0 ATOMS.AND RZ, [UR4+0x18], R0 ;  /* 0x00001800ffff098c */ /* 0x0005e2000a800004 */
[----:B------:R-:W-:Y:S05]  /*4960*/  BRA `(.L_x_82) ;  /* 0x0000000000147947 */ /* 0x000fea0003800000 */
.L_x_81:
[----:B------:R-:W-:Y:S02]  /*4970*/  MOV R2, 0x4990 ;  /* 0x0000499000027802 */ /* 0x000fe40000000f00 */
[----:B--2-45:R-:W-:Y:S05]  /*4980*/  CALL.REL.NOINC `($__internal_0_$__cuda_sm10x_tcgen05_guardrail_trap_col_being_dealloced_not_returned_by_alloc) ;  /* 0x0000004400747944 */ /* 0x034fea0003c00000 */
[----:B------:R-:W-:Y:S05]  /*4990*/  BRA `(.L_x_82) ;  /* 0x0000000000087947 */ /* 0x000fea0003800000 */
.L_x_80:
[----:B------:R-:W-:Y:S02]  /*49a0*/  MOV R2, 0x49c0 ;  /* 0x000049c000027802 */ /* 0x000fe40000000f00 */
[----:B--2-45:R-:W-:Y:S05]  /*49b0*/  CALL.REL.NOINC `($__internal_2_$__cuda_sm10x_tcgen05_guardrail_trap_unallocated_columns_being_dealloced) ;  /* 0x0000004400807944 */ /* 0x034fea0003c00000 */
.L_x_82:
[----:B------:R-:W-:Y:S01]  /*49c0*/  NOP ;  /* 0x0000000000007918 */ /* 0x000fe20000000000 */
[----:B------:R-:W-:Y:S05]  /*49d0*/  EXIT ;  /* 0x000000000000794d */ /* 0x000fea0003800000 */
.L_x_64:
[----:B------:R-:W-:-:S09]  /*49e0*/  UISETP.NE.OR UP4, UPT, UR6, 0x3, !UP4 ;  /* 0x000000030600788c */ /* 0x000fd2000e785670 */
[----:B------:R-:W-:Y:S05]  /*49f0*/  BRA.U UP4, `(.L_x_83) ;  /* 0x0000000d049c7547 */ /* 0x000fea000b800000 */
[----:B------:R-:W1:Y:S01]  /*4a00*/  LDC R0, c[0x0][0xf30] ;  /* 0x0003cc00ff007b82 */ /* 0x000e620000000800 */
[----:B------:R-:W-:Y:S01]  /*4a10*/  IMAD.MOV.U32 R34, RZ, RZ, 0x1 ;  /* 0x00000001ff227424 */ /* 0x000fe200078e00ff */
[----:B------:R-:W-:Y:S01]  /*4a20*/  CS2R R30, SRZ ;  /* 0x00000000001e7805 */ /* 0x000fe2000001ff00 */
[----:B------:R-:W-:Y:S01]  /*4a30*/  IMAD.MOV.U32 R28, RZ, RZ, 0x2000 ;  /* 0x00002000ff1c7424 */ /* 0x000fe200078e00ff */
[----:B------:R-:W-:Y:S01]  /*4a40*/  UMOV UR4, 0x400 ;  /* 0x0000040000047882 */ /* 0x000fe20000000000 */
[----:B------:R-:W-:Y:S02]  /*4a50*/  UPLOP3.LUT UP0, UPT, UPT, UPT, UPT, 0x40, 0x4 ;  /* 0x000000000004789c */ /* 0x000fe40003f0e870 */
[----:B------:R-:W-:Y:S01]  /*4a60*/  ULEA UR4, UR45, UR4, 0x18 ;  /* 0x000000042d047291 */ /* 0x000fe2000f8ec0ff */
[----:B------:R-:W2:Y:S01]  /*4a70*/  LDC R27, c[0x0][0x370] ;  /* 0x0000dc00ff1b7b82 */ /* 0x000ea20000000800 */
[----:B------:R-:W-:-:S07]  /*4a80*/  UMOV UR8, URZ ;  /* 0x000000ff00087c82 */ /* 0x000fce0008000000 */
[----:B------:R-:W4:Y:S08]  /*4a90*/  LDC R3, c[0x0][0xf0c] ;  /* 0x0003c300ff037b82 */ /* 0x000f300000000800 */
[----:B------:R-:W2:Y:S01]  /*4aa0*/  LDC R25, c[0x0][0xf20] ;  /* 0x0003c800ff197b82 */ /* 0x000ea20000000800 */
[----:B-1----:R-:W-:-:S07]  /*4ab0*/  ISETP.NE.AND P1, PT, R0, 0x1, PT ;  /* 0x000000010000780c */ /* 0x002fce0003f25270 */
[----:B------:R-:W1:Y:S08]  /*4ac0*/  LDC.64 R32, c[0x0][0x348] ;  /* 0x0000d200ff207b82 */ /* 0x000e700000000a00 */
[----:B------:R-:W1:Y:S08]  /*4ad0*/  LDC.64 R18, c[0x0][0xf10] ;  /* 0x0003c400ff127b82 */ /* 0x000e700000000a00 */
[----:B------:R-:W1:Y:S08]  /*4ae0*/  LDC.64 R6, c[0x0][0xf18] ;  /* 0x0003c600ff067b82 */ /* 0x000e700000000a00 */
[----:B------:R-:W1:Y:S08]  /*4af0*/  LDC.64 R14, c[0x0][0xc88] ;  /* 0x00032200ff0e7b82 */ /* 0x000e700000000a00 */
[----:B------:R-:W1:Y:S08]  /*4b00*/  LDC.64 R4, c[0x0][0xf28] ;  /* 0x0003ca00ff047b82 */ /* 0x000e700000000a00 */
[----:B------:R-:W1:Y:S08]  /*4b10*/  LDC.64 R16, c[0x0][0xc90] ;  /* 0x00032400ff107b82 */ /* 0x000e700000000a00 */
[----:B--2-4-:R-:W1:Y:S02]  /*4b20*/  LDC R26, c[0x0][0x374] ;  /* 0x0000dd00ff1a7b82 */ /* 0x014e640000000800 */
.L_x_92:
[C---:B------:R-:W-:Y:S02]  /*4b30*/  LEA R0, R31.reuse, UR4, 0x3 ;  /* 0x000000041f007c11 */ /* 0x040fe4000f8e18ff */
[----:B------:R-:W-:Y:S02]  /*4b40*/  SHF.L.U32 R2, R30, 0x1f, RZ ;  /* 0x0000001f1e027819 */ /* 0x000fe400000006ff */
[----:B------:R-:W-:Y:S02]  /*4b50*/  LEA R20, R31, UR4, 0x4 ;  /* 0x000000041f147c11 */ /* 0x000fe4000f8e20ff */
[----:B--2---:R-:W2:Y:S02]  /*4b60*/  SYNCS.PHASECHK.TRANS64.TRYWAIT P0, [R0+URZ+0xc0], R2 ;  /* 0x0000c002000075a7 */ /* 0x004ea400080011ff */
[----:B--2---:R-:W-:Y:S05]  /*4b70*/  @!P0 BRA `(.L_x_84) ;  /* 0x00000040001c8947 */ /* 0x004fea0003800000 */
.L_x_162:
[----:B---3--:R-:W-:Y:S01]  /*4b80*/  ISETP.GE.AND P0, PT, R40, 0x1, PT ;  /* 0x000000012800780c */ /* 0x008fe20003f06270 */
[----:B------:R-:W3:Y:S01]  /*4b90*/  LDS.128 R20, [R20+0x130] ;  /* 0x0001300014147984 */ /* 0x000ee20000000c00 */
[----:B--2---:R-:W-:Y:S01]  /*4ba0*/  VIADD R0, R0, 0xd0 ;  /* 0x000000d000007836 */ /* 0x004fe20000000000 */
[----:B------:R-:W-:Y:S01]  /*4bb0*/  @!PT LDS RZ, [RZ] ;  /* 0x00000000fffff984 */ /* 0x000fe20000000800 */
[----:B------:R-:W-:Y:S01]  /*4bc0*/  @!PT LDS RZ, [RZ] ;  /* 0x00000000fffff984 */ /* 0x000fe20000000800 */
[----:B------:R-:W-:Y:S01]  /*4bd0*/  @!PT LDS RZ, [RZ] ;  /* 0x00000000fffff984 */ /* 0x000fe20000000800 */
[----:B------:R-:W-:Y:S01]  /*4be0*/  @!PT LDS RZ, [RZ] ;  /* 0x00000000fffff984 */ /* 0x000fe20000000800 */
[----:B------:R2:W-:Y:S06]  /*4bf0*/  MEMBAR.ALL.CTA ;  /* 0x0000000000007992 */ /* 0x0005ec0000008000 */
[----:B--2---:R-:W2:Y:S01]  /*4c00*/  FENCE.VIEW.ASYNC.S ;  /* 0x00000000000073c6 */ /* 0x004ea20000000000 */
[----:B------:R-:W-:Y:S04]  /*4c10*/  PRMT R0, RZ, 0x654, R0 ;  /* 0x00000654ff007816 */ /* 0x000fe80000000000 */
[----:B--2---:R2:W-:Y:S01]  /*4c20*/  SYNCS.ARRIVE.TRANS64.RED.A1T0 RZ, [R0+URZ], RZ ;  /* 0x000000ff00ff79a7 */ /* 0x0045e200081004ff */
[----:B---3--:R-:W-:Y:S11]  /*4c30*/  LOP3.LUT P3, RZ, R22, 0x1, RZ, 0xc0, !PT ;  /* 0x0000000116ff7812 */ /* 0x008ff6000786c0ff */
[----:B------:R-:W-:Y:S02]  /*4c40*/  @!UPT UIADD3 URZ, UPT, UPT, URZ, URZ, URZ ;  /* 0x000000fffffff290 */ /* 0x000fe4000fffe0ff */
[----:B------:R-:W-:Y:S02]  /*4c50*/  @P3 MOV R11, R20 ;  /* 0x00000014000b3202 */ /* 0x000fe40000000f00 */
[----:B------:R-:W-:Y:S01]  /*4c60*/  @P3 LOP3.LUT R10, R21, 0xffff, RZ, 0xc0, !PT ;  /* 0x0000ffff150a3812 */ /* 0x000fe200078ec0ff */
[----:B--2---:R-:W-:Y:S06]  /*4c70*/  @!P0 BRA `(.L_x_85) ;  /* 0x0000000000a48947 */ /* 0x004fec0003800000 */
[----:B-1----:R-:W-:Y:S01]  /*4c80*/  IMAD.HI.U32 R0, R26, R7, RZ ;  /* 0x000000071a007227 */ /* 0x002fe200078e00ff */
[----:B------:R-:W-:Y:S02]  /*4c90*/  ISETP.NE.AND P0, PT, R6, 0x1, PT ;  /* 0x000000010600780c */ /* 0x000fe40003f05270 */
[----:B------:R-:W-:Y:S01]  /*4ca0*/  ISETP.NE.AND P2, PT, R40, 0x1, PT ;  /* 0x000000012800780c */ /* 0x000fe20003f45270 */
[----:B------:R-:W-:Y:S01]  /*4cb0*/  IMAD.HI.U32 R9, R27, R18, RZ ;  /* 0x000000121b097227 */ /* 0x000fe200078e00ff */
[----:B------:R-:W-:Y:S02]  /*4cc0*/  SHF.R.U32.HI R0, RZ, R25, R0 ;  /* 0x00000019ff007219 */ /* 0x000fe40000011600 */
[----:B------:R-:W-:Y:S01]  /*4cd0*/  ISETP.NE.AND P4, PT, R3, 0x1, PT ;  /* 0x000000010300780c */ /* 0x000fe20003f85270 */
[----:B------:R-:W-:Y:S01]  /*4ce0*/  IMAD.HI.U32 R13, R10, R7, RZ ;  /* 0x000000070a0d7227 */ /* 0x000fe200078e00ff */
[----:B------:R-:W-:Y:S02]  /*4cf0*/  SHF.R.U32.HI R9, RZ, R19, R9 ;  /* 0x00000013ff097219 */ /* 0x000fe40000011609 */
[----:B------:R-:W-:Y:S01]  /*4d00*/  SEL R0, R26, R0, !P0 ;  /* 0x000000001a007207 */ /* 0x000fe20004000000 */
[----:B------:R-:W-:Y:S01]  /*4d10*/  IMAD.HI.U32 R12, R11, R18, RZ ;  /* 0x000000120b0c7227 */ /* 0x000fe200078e00ff */
[----:B------:R-:W-:Y:S03]  /*4d20*/  SEL R9, R27, R9, !P4 ;  /* 0x000000091b097207 */ /* 0x000fe60006000000 */
[-C--:B------:R-:W-:Y:S01]  /*4d30*/  IMAD.HI.U32 R8, R0, R4.reuse, RZ ;  /* 0x0000000400087227 */ /* 0x080fe200078e00ff */
[----:B------:R-:W-:Y:S03]  /*4d40*/  SHF.R.U32.HI R12, RZ, R19, R12 ;  /* 0x00000013ff0c7219 */ /* 0x000fe6000001160c */
[----:B------:R-:W-:Y:S01]  /*4d50*/  IMAD.HI.U32 R2, R9, R4, RZ ;  /* 0x0000000409027227 */ /* 0x000fe200078e00ff */
[----:B------:R-:W-:Y:S02]  /*4d60*/  @P2 SHF.R.U32.HI R0, RZ, R5, R8 ;  /* 0x00000005ff002219 */ /* 0x000fe40000011608 */
[----:B------:R-:W-:Y:S02]  /*4d70*/  SHF.R.U32.HI R8, RZ, R25, R13 ;  /* 0x00000019ff087219 */ /* 0x000fe4000001160d */
[----:B------:R-:W-:Y:S01]  /*4d80*/  @P2 SHF.R.U32.HI R9, RZ, R5, R2 ;  /* 0x00000005ff092219 */ /* 0x000fe20000011602 */
[----:B------:R-:W-:Y:S01]  /*4d90*/  IMAD R0, R40, R0, RZ ;  /* 0x0000000028007224 */ /* 0x000fe200078e02ff */
[----:B------:R-:W-:Y:S02]  /*4da0*/  SEL R8, R10, R8, !P0 ;  /* 0x000000080a087207 */ /* 0x000fe40004000000 */
[----:B------:R-:W-:Y:S01]  /*4db0*/  SEL R2, R11, R12, !P4 ;  /* 0x0000000c0b027207 */ /* 0x000fe20006000000 */
[----:B------:R-:W-:Y:S01]  /*4dc0*/  IMAD R12, R40, R9, RZ ;  /* 0x00000009280c7224 */ /* 0x000fe200078e02ff */
[C---:B------:R-:W-:Y:S01]  /*4dd0*/  ISETP.GE.AND P0, PT, R8.reuse, R0, PT ;  /* 0x000000000800720c */ /* 0x040fe20003f06270 */
[----:B------:R-:W-:Y:S03]  /*4de0*/  IMAD.HI.U32 R0, R8, R4, RZ ;  /* 0x0000000408007227 */ /* 0x000fe600078e00ff */
[----:B------:R-:W-:Y:S02]  /*4df0*/  ISETP.GE.OR P0, PT, R2, R12, P0 ;  /* 0x0000000c0200720c */ /* 0x000fe40000706670 */
[-C--:B------:R-:W-:Y:S04]  /*4e00*/  SHF.R.U32.HI R0, RZ, R5.reuse, R0 ;  /* 0x00000005ff007219 */ /* 0x080fe80000011600 */
[----:B------:R-:W-:Y:S05]  /*4e10*/  SEL R13, R8, R0, !P2 ;  /* 0x00000000080d7207 */ /* 0x000fea0005000000 */
[----:B------:R-:W-:Y:S02]  /*4e20*/  IMAD.MOV R12, RZ, RZ, -R13 ;  /* 0x000000ffff0c7224 */ /* 0x000fe400078e0a0d */
[----:B------:R-:W-:Y:S04]  /*4e30*/  @!P0 IMAD.HI.U32 R0, R2, R4, RZ ;  /* 0x0000000402008227 */ /* 0x000fe800078e00ff */
[----:B------:R-:W-:Y:S01]  /*4e40*/  IMAD R12, R40, R12, R8 ;  /* 0x0000000c280c7224 */ /* 0x000fe200078e0208 */
[----:B------:R-:W-:Y:S04]  /*4e50*/  @!P0 SHF.R.U32.HI R0, RZ, R5, R0 ;  /* 0x00000005ff008219 */ /* 0x000fe80000011600 */
[----:B------:R-:W-:Y:S04]  /*4e60*/  @!P0 SEL R0, R2, R0, !P2 ;  /* 0x0000000002008207 */ /* 0x000fe80005000000 */
[----:B------:R-:W-:Y:S01]  /*4e70*/  @!P0 IADD3 R13, PT, PT, R13, -R0, RZ ;  /* 0x800000000d0d8210 */ /* 0x000fe20007ffe0ff */
[----:B------:R-:W-:Y:S01]  /*4e80*/  @!P0 IMAD R0, R9, R12, R0 ;  /* 0x0000000c09008224 */ /* 0x000fe200078e0200 */
[----:B------:R-:W-:Y:S01]  /*4e90*/  IADD3 R9, PT, PT, -R8, RZ, RZ ;  /* 0x000000ff08097210 */ /* 0x000fe20007ffe1ff */
[--C-:B------:R-:W-:Y:S02]  /*4ea0*/  IMAD.MOV R12, RZ, RZ, -R2.reuse ;  /* 0x000000ffff0c7224 */ /* 0x100fe400078e0a02 */
[----:B------:R-:W-:Y:S02]  /*4eb0*/  @!P0 IMAD R8, R13, R40, R2 ;  /* 0x000000280d088224 */ /* 0x000fe400078e0202 */
[----:B------:R-:W-:Y:S02]  /*4ec0*/  @!P0 IMAD.MOV.U32 R2, RZ, RZ, R0 ;  /* 0x000000ffff028224 */ /* 0x000fe400078e0000 */
[----:B------:R-:W-:Y:S02]  /*4ed0*/  IMAD R11, R3, R12, R11 ;  /* 0x0000000c030b7224 */ /* 0x000fe400078e020b */
[----:B------:R-:W-:Y:S02]  /*4ee0*/  IMAD R10, R6, R9, R10 ;  /* 0x00000009060a7224 */ /* 0x000fe400078e020a */
[----:B------:R-:W-:Y:S02]  /*4ef0*/  IMAD R11, R2, R3, R11 ;  /* 0x00000003020b7224 */ /* 0x000fe400078e020b */
[----:B------:R-:W-:Y:S02]  /*4f00*/  IMAD R10, R8, R6, R10 ;  /* 0x00000006080a7224 */ /* 0x000fe400078e020a */
.L_x_85:
[----:B------:R-:W-:Y:S05]  /*4f10*/  BRA.U UP0, `(.L_x_86) ;  /* 0x0000000100107547 */ /* 0x000fea000b800000 */
[----:B------:R-:W-:Y:S04]  /*4f20*/  MOV R2, UR14 ;  /* 0x0000000e00027c02 */ /* 0x000fe80008000f00 */
[----:B------:R-:W-:Y:S04]  /*4f30*/  SHF.L.U32 R2, R2, 0x1f, RZ ;  /* 0x0000001f02027819 */ /* 0x000fe800000006ff */
[----:B------:R-:W2:Y:S02]  /*4f40*/  SYNCS.PHASECHK.TRANS64.TRYWAIT P0, [UR4+0xb8], R2 ;  /* 0x0000b802ff0075a7 */ /* 0x000ea40008001104 */
[----:B--2---:R-:W-:Y:S05]  /*4f50*/  @!P0 BRA `(.L_x_87) ;  /* 0x0000003c00388947 */ /* 0x004fea0003800000 */
.L_x_86:
[----:B-1----:R-:W-:Y:S01]  /*4f60*/  ISETP.NE.U32.AND P0, PT, R16, RZ, PT ;  /* 0x000000ff1000720c */ /* 0x002fe20003f05070 */
[----:B------:R-:W-:Y:S01]  /*4f70*/  USHF.L.U32 UR11, UR27, 0x7, URZ ;  /* 0x000000071b0b7899 */ /* 0x000fe200080006ff */
[----:B------:R-:W-:Y:S02]  /*4f80*/  R2UR UR10, R24 ;  /* 0x00000000180a72ca */ /* 0x000fe400000e0000 */
[C---:B------:R-:W-:Y:S02]  /*4f90*/  ISETP.NE.AND.EX P0, PT, R17.reuse, RZ, PT, P0 ;  /* 0x000000ff1100720c */ /* 0x040fe40003f05300 */
[----:B------:R-:W-:Y:S04]  /*4fa0*/  ISETP.NE.U32.AND P2, PT, R16, RZ, PT ;  /* 0x000000ff1000720c */ /* 0x000fe80003f45070 */
[----:B------:R-:W-:Y:S05]  /*4fb0*/  ISETP.NE.AND.EX P2, PT, R17, RZ, PT, P2 ;  /* 0x000000ff1100720c */ /* 0x000fea0003f45320 */
[----:B------:R-:W-:Y:S02]  /*4fc0*/  USHF.L.U32 UR10, UR10, 0x6, URZ ;  /* 0x000000060a0a7899 */ /* 0x000fe400080006ff */
[----:B------:R-:W-:Y:S10]  /*4fd0*/  @!P0 BRA `(.L_x_88) ;  /* 0x00000000002c8947 */ /* 0x000ff40003800000 */
[----:B------:R-:W-:Y:S01]  /*4fe0*/  ISETP.NE.U32.AND P0, PT, R14, RZ, PT ;  /* 0x000000ff0e00720c */ /* 0x000fe20003f05070 */
[----:B------:R-:W-:Y:S03]  /*4ff0*/  IMAD.MOV.U32 R88, RZ, RZ, 0x1 ;  /* 0x00000001ff587424 */ /* 0x000fe600078e00ff */
[----:B------:R-:W-:Y:S11]  /*5000*/  ISETP.NE.AND.EX P0, PT, R15, RZ, PT, P0 ;  /* 0x000000ff0f00720c */ /* 0x000ff60003f05300 */
[----:B------:R-:W-:Y:S02]  /*5010*/  @!UPT UIADD3 URZ, UPT, UPT, URZ, URZ, URZ ;  /* 0x000000fffffff290 */ /* 0x000fe4000fffe0ff */
[----:B------:R-:W1:Y:S01]  /*5020*/  @P0 LDC.64 R8, c[0x0][0xc88] ;  /* 0x00032200ff080b82 */ /* 0x000e620000000a00 */
[----:B--2---:R-:W-:Y:S04]  /*5030*/  @P0 IMAD R0, R16, UR44, RZ ;  /* 0x0000002c10000c24 */ /* 0x004fe8000f8e02ff */
[----:B-1----:R-:W-:Y:S04]  /*5040*/  @P0 IMAD.WIDE R8, R0, 0x4, R8 ;  /* 0x0000000400080825 */ /* 0x002fe800078e0208 */
[----:B------:R-:W-:Y:S01]  /*5050*/  HFMA2 R0, -RZ, RZ, 0, 5.9604644775390625e-08 ;  /* 0x00000001ff007431 */ /* 0x000fe200000001ff */
[----:B-----5:R1:W5:Y:S04]  /*5060*/  @P0 LDG.E R49, desc[UR46][R8.64] ;  /* 0x0000002e08310981 */ /* 0x020368000c1e1900 */
[----:B------:R-:W-:Y:S01]  /*5070*/  @!P0 PRMT R88, R0, 0x7610, R88 ;  /* 0x0000761000588816 */ /* 0x000fe20000000058 */
[----:B-1----:R-:W3:Y:S06]  /*5080*/  @!P0 LDC R49, c[0x0][0xc80] ;  /* 0x00032000ff318b82 */ /* 0x002eec0000000800 */
.L_x_88:
[----:B---3-5:R-:W-:Y:S01]  /*5090*/  @!P2 FSETP.EQ.AND P0, PT, R49, RZ, PT ;  /* 0x000000ff3100a20b */ /* 0x028fe20003f02000 */
[----:B------:R-:W-:Y:S01]  /*50a0*/  @!UPT UIADD3 URZ, UPT, UPT, URZ, URZ, URZ ;  /* 0x000000fffffff290 */ /* 0x000fe2000fffe0ff */
[----:B------:R-:W-:Y:S11]  /*50b0*/  @!P2 BRA `(.L_x_89) ;  /* 0x000000000018a947 */ /* 0x000ff60003800000 */
[----:B------:R-:W-:Y:S02]  /*50c0*/  LOP3.LUT P2, RZ, R88, 0xff, RZ, 0xc0, !PT ;  /* 0x000000ff58ff7812 */ /* 0x000fe4000784c0ff */
[----:B------:R-:W-:Y:S04]  /*50d0*/  ISETP.NE.U32.AND P0, PT, R14, RZ, PT ;  /* 0x000000ff0e00720c */ /* 0x000fe80003f05070 */
[----:B------:R-:W-:Y:S04]  /*50e0*/  ISETP.NE.AND.EX P0, PT, R15, RZ, PT, P0 ;  /* 0x000000ff0f00720c */ /* 0x000fe80003f05300 */
[----:B------:R-:W-:Y:S03]  /*50f0*/  PLOP3.LUT P0, PT, P0, PT, PT, 0x8, 0x80 ;  /* 0x000000000080781c */ /* 0x000fe6000070e170 */
[----:B------:R-:W-:Y:S11]  /*5100*/  @P2 FSETP.EQ.AND P0, PT, R49, RZ, PT ;  /* 0x000000ff3100220b */ /* 0x000ff60003f02000 */
[----:B------:R-:W-:Y:S02]  /*5110*/  @!UPT UIADD3 URZ, UPT, UPT, URZ, URZ, URZ ;  /* 0x000000fffffff290 */ /* 0x000fe4000fffe0ff */
.L_x_89:
[----:B------:R-:W-:Y:S01]  /*5120*/  ULEA UR7, UR8, UR4, 0x3 ;  /* 0x0000000408077291 */ /* 0x000fe2000f8e18ff */
[----:B------:R-:W-:Y:S02]  /*5130*/  SHF.L.U32 R9, R34, 0x1f, RZ ;  /* 0x0000001f22097819 */ /* 0x000fe400000006ff */
[----:B------:R-:W-:Y:S04]  /*5140*/  ELECT P4, URZ, PT ;  /* 0x0000000000ff782f */ /* 0x000fe80003880000 */
[----:B------:R-:W-:Y:S02]  /*5150*/  PLOP3.LUT P4, PT, P0, P4, PT, 0xf2, 0x2f ;  /* 0x00000000002f781c */ /* 0x000fe40000789e72 */
[----:B------:R-:W1:Y:S11]  /*5160*/  SYNCS.PHASECHK.TRANS64.TRYWAIT P2, [UR7+0x98], R9 ;  /* 0x00009809ff0075a7 */ /* 0x000e760008041107 */
[----:B------:R-:W-:Y:S05]  /*5170*/  @!P4 IADD3 R8, P0, PT, R32, 0x980, RZ ;  /* 0x000009802008c810 */ /* 0x000fea0007f1e0ff */
[----:B--2---:R-:W-:Y:S01]  /*5180*/  @!P4 IMAD.X R2, RZ, RZ, R33, P0 ;  /* 0x000000ffff02c224 */ /* 0x004fe200000e0621 */
[----:B-1----:R-:W-:Y:S07]  /*5190*/  @!P2 BRA `(.L_x_90) ;  /* 0x0000003800c0a947 */ /* 0x002fee0003800000 */
.L_x_165:
[----:B------:R-:W2:Y:S01]  /*51a0*/  LDC.64 R12, c[0x0][0xf18] ;  /* 0x0003c600ff0c7b82 */ /* 0x000ea20000000a00 */
[----:B------:R-:W-:Y:S01]  /*51b0*/  @!P4 R2UR UR5, R2 ;  /* 0x000000000205c2ca */ /* 0x000fe200000e0000 */
[----:B------:R-:W-:Y:S01]  /*51c0*/  VOTEU.ALL UP1, P4 ;  /* 0x0000000000ff7886 */ /* 0x000fe20002020000 */
[----:B------:R-:W-:Y:S01]  /*51d0*/  @!P4 R2UR UR9, R8 ;  /* 0x000000000809c2ca */ /* 0x000fe200000e0000 */
[----:B------:R-:W-:Y:S01]  /*51e0*/  UIADD3 UR6, UPT, UPT, UR8, 0x1, URZ ;  /* 0x0000000108067890 */ /* 0x000fe2000fffe0ff */
[----:B-1----:R-:W-:Y:S03]  /*51f0*/  @!P4 IMAD.MOV.U32 R0, RZ, RZ, 0x2000 ;  /* 0x00002000ff00c424 */ /* 0x002fe600078e00ff */
[----:B------:R-:W1:Y:S01]  /*5200*/  @!P1 LDC R2, c[0x0][0xf0c] ;  /* 0x0003c300ff029b82 */ /* 0x000e620000000800 */
[----:B------:R-:W-:Y:S01]  /*5210*/  @!UP1 ULEA UR8, UR8, UR4, 0xd ;  /* 0x0000000408089291 */ /* 0x000fe2000f8e68ff */
[----:B------:R-:W-:Y:S01]  /*5220*/  @P3 SHF.R.U32.HI R29, RZ, 0x10, R21 ;  /* 0x00000010ff1d3819 */ /* 0x000fe20000011615 */
[----:B------:R-:W-:Y:S01]  /*5230*/  VOTEU.ALL UP0, P4 ;  /* 0x0000000000ff7886 */ /* 0x000fe20002000000 */
[----:B------:R-:W-:Y:S01]  /*5240*/  UMOV UR18, 0x0 ;  /* 0x0000000000127882 */ /* 0x000fe20000000000 */
[----:B------:R-:W-:Y:S01]  /*5250*/  @!UP1 UIADD3 UR8, UPT, UPT, UR8, 0x200, URZ ;  /* 0x0000020008089890 */ /* 0x000fe2000fffe0ff */
[----:B------:R-:W-:Y:S01]  /*5260*/  VIADD R31, R31, 0x1 ;  /* 0x000000011f1f7836 */ /* 0x000fe20000000000 */
[----:B------:R-:W-:Y:S01]  /*5270*/  UMOV UR19, 0x10000000 ;  /* 0x1000000000137882 */ /* 0x000fe20000000000 */
[----:B------:R-:W-:Y:S01]  /*5280*/  IMAD.U32 R9, RZ, RZ, UR5 ;  /* 0x00000005ff097e24 */ /* 0x000fe2000f8e00ff */
[----:B------:R-:W-:Y:S01]  /*5290*/  UMOV UR12, UR44 ;  /* 0x0000002c000c7c82 */ /* 0x000fe20008000000 */
[----:B------:R-:W-:Y:S01]  /*52a0*/  IMAD.U32 R8, RZ, RZ, UR9 ;  /* 0x00000009ff087e24 */ /* 0x000fe2000f8e00ff */
[----:B------:R-:W-:Y:S02]  /*52b0*/  UIADD3 UR9, UPT, UPT, UR7, 0x80, URZ ;  /* 0x0000008007097890 */ /* 0x000fe4000fffe0ff */
[----:B------:R-:W-:Y:S01]  /*52c0*/  @!P4 R2UR UR17, R9 ;  /* 0x000000000911c2ca */ /* 0x000fe200000e0000 */
[----:B------:R-:W-:Y:S01]  /*52d0*/  UISETP.NE.AND UP2, UPT, UR6, 0x3, UPT ;  /* 0x000000030600788c */ /* 0x000fe2000bf45270 */
[----:B------:R-:W-:Y:S01]  /*52e0*/  @!P4 R2UR UR16, R8 ;  /* 0x000000000810c2ca */ /* 0x000fe200000e0000 */
[----:B------:R-:W-:Y:S01]  /*52f0*/  UPRMT UR13, UR45, 0x654, UR9 ;  /* 0x000006542d0d7896 */ /* 0x000fe20008000009 */
[----:B------:R-:W3:Y:S01]  /*5300*/  LDC.64 R8, c[0x0][0xf10] ;  /* 0x0003c400ff087b82 */ /* 0x000ee20000000a00 */
[----:B------:R-:W-:Y:S02]  /*5310*/  USEL UR15, URZ, 0x1, UP2 ;  /* 0x00000001ff0f7887 */ /* 0x000fe40009000000 */
[----:B------:R-:W-:Y:S04]  /*5320*/  USEL UR6, UR6, URZ, UP2 ;  /* 0x000000ff06067287 */ /* 0x000fe80009000000 */
[----:B------:R-:W-:Y:S01]  /*5330*/  ULEA UR5, UR6, UR4, 0x3 ;  /* 0x0000000406057291 */ /* 0x000fe2000f8e18ff */
[----:B------:R-:W-:Y:S03]  /*5340*/  LOP3.LUT R34, R34, UR15, RZ, 0x3c, !PT ;  /* 0x0000000f22227c12 */ /* 0x000fe6000f8e3cff */
[----:B------:R4:W-:Y:S01]  /*5350*/  @!UP0 UTMALDG.3D [UR8], [UR16], desc[UR18] ;  /* 0x00001208100085b4 */ /* 0x0009e20008011000 */
[----:B------:R5:W-:Y:S01]  /*5360*/  @!P4 SYNCS.ARRIVE.TRANS64.RED.A0TR RZ, [UR7+0x80], R0 ;  /* 0x00008000ffffc9a7 */ /* 0x000be20008300407 */
[----:B------:R-:W-:Y:S01]  /*5370*/  SHF.L.U32 R24, R34, 0x1f, RZ ;  /* 0x0000001f22187819 */ /* 0x000fe200000006ff */
[C---:B---3--:R-:W-:Y:S01]  /*5380*/  @!P1 IMAD.HI.U32 R8, R11.reuse, R8, RZ ;  /* 0x000000080b089227 */ /* 0x048fe200078e00ff */
[----:B--2---:R-:W-:Y:S02]  /*5390*/  @!P1 ISETP.NE.AND P0, PT, R12, 0x1, PT ;  /* 0x000000010c00980c */ /* 0x004fe40003f05270 */
[----:B-1----:R-:W-:Y:S01]  /*53a0*/  @!P1 ISETP.NE.AND P2, PT, R2, 0x1, PT ;  /* 0x000000010200980c */ /* 0x002fe20003f45270 */
[----:B------:R-:W-:Y:S01]  /*53b0*/  SYNCS.ARRIVE.TRANS64.RED.A1T0 RZ, [UR13], RZ ;  /* 0x000000ffffff79a7 */ /* 0x000fe2000810040d */
[C---:B------:R-:W-:Y:S01]  /*53c0*/  @!P1 IMAD.HI.U32 R13, R10.reuse, R13, RZ ;  /* 0x0000000d0a0d9227 */ /* 0x040fe200078e00ff */
[----:B------:R-:W-:Y:S04]  /*53d0*/  @!P1 SHF.R.U32.HI R8, RZ, R9, R8 ;  /* 0x00000009ff089219 */ /* 0x000fe80000011608 */
[----:B------:R-:W-:Y:S01]  /*53e0*/  @!P1 SEL R8, R11, R8, !P2 ;  /* 0x000000080b089207 */ /* 0x000fe20005000000 */
[----:B------:R-:W1:Y:S01]  /*53f0*/  SYNCS.PHASECHK.TRANS64.TRYWAIT P5, [UR5+0x98], R24 ;  /* 0x00009818ff0075a7 */ /* 0x000e6200080a1105 */
[----:B-----5:R-:W2:Y:S02]  /*5400*/  @!P1 LDC R0, c[0x0][0xf20] ;  /* 0x0003c800ff009b82 */ /* 0x020ea40000000800 */
[----:B--2---:R-:W-:Y:S04]  /*5410*/  @!P1 SHF.R.U32.HI R0, RZ, R0, R13 ;  /* 0x00000000ff009219 */ /* 0x004fe8000001160d */
[----:B------:R-:W-:Y:S05]  /*5420*/  @!P1 SEL R9, R10, R0, !P0 ;  /* 0x000000000a099207 */ /* 0x000fea0004000000 */
[----:B------:R-:W-:Y:S02]  /*5430*/  @!P1 IMAD.IADD R0, R9, 0x1, -R8 ;  /* 0x0000000109009824 */ /* 0x000fe400078e0a08 */
[----:B------:R-:W-:Y:S02]  /*5440*/  @!P1 IMAD.IADD R8, R8, 0x1, -R9 ;  /* 0x0000000108089824 */ /* 0x000fe400078e0a09 */
[----:B------:R-:W-:Y:S02]  /*5450*/  @!P1 IMAD R11, R0, R2, R11 ;  /* 0x00000002000b9224 */ /* 0x000fe400078e020b */
[----:B------:R-:W-:Y:S01]  /*5460*/  @!P1 IMAD R10, R8, R12, R10 ;  /* 0x0000000c080a9224 */ /* 0x000fe200078e020a */
[----:B-1--4-:R-:W-:Y:S06]  /*5470*/  @!P5 BRA `(.L_x_91) ;  /* 0x000000380020d947 */ /* 0x012fec0003800000 */
.L_x_167:
[----:B------:R-:W-:Y:S01]  /*5480*/  UIADD3 UR9, UPT, UPT, UR5, 0x80, URZ ;  /* 0x0000008005097890 */ /* 0x000fe2000fffe0ff */
[----:B------:R-:W-:Y:S01]  /*5490*/  @!P4 IADD3 R2, P0, PT, R32, 0x980, RZ ;  /* 0x000009802002c810 */ /* 0x000fe20007f1e0ff */
[----:B------:R-:W-:Y:S01]  /*54a0*/  VOTEU.ALL UP0, P4 ;  /* 0x0000000000ff7886 */ /* 0x000fe20002000000 */
[----:B------:R-:W-:Y:S01]  /*54b0*/  UMOV UR18, 0x0 ;  /* 0x0000000000127882 */ /* 0x000fe20000000000 */
[----:B------:R-:W-:Y:S01]  /*54c0*/  UMOV UR19, 0x10000000 ;  /* 0x1000000000137882 */ /* 0x000fe20000000000 */
[----:B------:R-:W-:Y:S01]  /*54d0*/  @!P4 R2UR UR8, R2 ;  /* 0x000000000208c2ca */ /* 0x000fe200000e0000 */
[----:B-1----:R-:W-:Y:S01]  /*54e0*/  @!P4 IMAD.X R0, RZ, RZ, R33, P0 ;  /* 0x000000ffff00c224 */ /* 0x002fe200000e0621 */
[----:B------:R-:W-:Y:S01]  /*54f0*/  @!UP0 UIADD3 UR10, UPT, UPT, UR10, 0x20, URZ ;  /* 0x000000200a0a8890 */ /* 0x000fe2000fffe0ff */
[----:B------:R-:W-:Y:S01]  /*5500*/  ISETP.NE.AND P0, PT, R31, 0x2, PT ;  /* 0x000000021f00780c */ /* 0x000fe20003f05270 */
[----:B------:R-:W-:Y:S01]  /*5510*/  UMOV UR12, UR44 ;  /* 0x0000002c000c7c82 */ /* 0x000fe20008000000 */
[----:B------:R-:W-:Y:S01]  /*5520*/  @P3 R2UR UR44, R29 ;  /* 0x000000001d2c32ca */ /* 0x000fe200000e0000 */
[----:B------:R-:W-:Y:S01]  /*5530*/  IMAD.IADD R24, R10, 0x1, R86 ;  /* 0x000000010a187824 */ /* 0x000fe200078e0256 */
[----:B------:R-:W-:Y:S01]  /*5540*/  @!P4 R2UR UR7, R0 ;  /* 0x000000000007c2ca */ /* 0x000fe200000e0000 */
[----:B------:R-:W-:Y:S01]  /*5550*/  IMAD.IADD R0, R11, 0x1, R87 ;  /* 0x000000010b007824 */ /* 0x000fe200078e0257 */
[----:B------:R-:W-:Y:S04]  /*5560*/  SEL R31, R31, RZ, P0 ;  /* 0x000000ff1f1f7207 */ /* 0x000fe80000000000 */
[----:B------:R-:W-:Y:S01]  /*5570*/  IMAD.U32 R8, RZ, RZ, UR8 ;  /* 0x00000008ff087e24 */ /* 0x000fe2000f8e00ff */
[----:B------:R-:W-:Y:S02]  /*5580*/  R2UR UR27, R0 ;  /* 0x00000000001b72ca */ /* 0x000fe400000e0000 */
[----:B------:R-:W-:Y:S02]  /*5590*/  SEL R0, RZ, 0x1, P0 ;  /* 0x00000001ff007807 */ /* 0x000fe40000000000 */
[----:B------:R-:W-:Y:S02]  /*55a0*/  @!P4 R2UR UR16, R8 ;  /* 0x000000000810c2ca */ /* 0x000fe400000e0000 */
[----:B------:R-:W-:Y:S01]  /*55b0*/  IMAD.U32 R9, RZ, RZ, UR7 ;  /* 0x00000007ff097e24 */ /* 0x000fe2000f8e00ff */
[----:B------:R-:W-:Y:S01]  /*55c0*/  @!UP0 ULEA UR7, UR6, UR4, 0xd ;  /* 0x0000000406078291 */ /* 0x000fe2000f8e68ff */
[----:B------:R-:W-:Y:S01]  /*55d0*/  LOP3.LUT R30, R30, R0, RZ, 0x3c, !PT ;  /* 0x000000001e1e7212 */ /* 0x000fe200078e3cff */
[----:B------:R-:W-:Y:S02]  /*55e0*/  UIADD3 UR6, UPT, UPT, UR6, 0x1, URZ ;  /* 0x0000000106067890 */ /* 0x000fe4000fffe0ff */
[----:B------:R-:W-:Y:S01]  /*55f0*/  @!P4 R2UR UR17, R9 ;  /* 0x000000000911c2ca */ /* 0x000fe200000e0000 */
[----:B------:R-:W-:Y:S01]  /*5600*/  @!UP0 UIADD3 UR8, UPT, UPT, UR7, 0x200, URZ ;  /* 0x0000020007088890 */ /* 0x000fe2000fffe0ff */
[----:B------:R-:W-:Y:S01]  /*5610*/  VOTEU.ALL UP0, P4 ;  /* 0x0000000000ff7886 */ /* 0x000fe20002000000 */
[----:B------:R-:W-:Y:S10]  /*5620*/  UPRMT UR7, UR45, 0x654, UR9 ;  /* 0x000006542d077896 */ /* 0x000ff40008000009 */
[----:B------:R1:W-:Y:S01]  /*5630*/  @!UP0 UTMALDG.3D [UR8], [UR16], desc[UR18] ;  /* 0x00001208100085b4 */ /* 0x0003e20008011000 */
[----:B------:R2:W-:Y:S01]  /*5640*/  @!P4 SYNCS.ARRIVE.TRANS64.RED.A0TR RZ, [UR5+0x80], R28 ;  /* 0x0000801cffffc9a7 */ /* 0x0005e20008300405 */
[----:B------:R-:W-:Y:S04]  /*5650*/  UISETP.NE.AND UP0, UPT, UR6, 0x3, UPT ;  /* 0x000000030600788c */ /* 0x000fe8000bf05270 */
[----:B------:R-:W-:Y:S06]  /*5660*/  USEL UR5, URZ, 0x1, UP0 ;  /* 0x00000001ff057887 */ /* 0x000fec0008000000 */
[----:B------:R-:W-:Y:S01]  /*5670*/  LOP3.LUT R34, R34, UR5, RZ, 0x3c, !PT ;  /* 0x0000000522227c12 */ /* 0x000fe2000f8e3cff */
[----:B------:R-:W-:Y:S01]  /*5680*/  SYNCS.ARRIVE.TRANS64.RED.A1T0 RZ, [UR7], RZ ;  /* 0x000000ffffff79a7 */ /* 0x000fe20008100407 */
[----:B-1----:R-:W-:Y:S02]  /*5690*/  USEL UR8, UR6, URZ, UP0 ;  /* 0x000000ff06087287 */ /* 0x002fe40008000000 */
[----:B------:R-:W-:Y:S01]  /*56a0*/  UPLOP3.LUT UP0, UPT, UPT, UPT, UPT, 0x80, 0x8 ;  /* 0x000000000008789c */ /* 0x000fe20003f0f070 */
[----:B------:R-:W-:Y:S10]  /*56b0*/  @P3 BRA `(.L_x_92) ;  /* 0xfffffff4001c3947 */ /* 0x000ff4000383ffff */
[----:B------:R-:W-:Y:S01]  /*56c0*/  UIADD3 UR4, UPT, UPT, UR4, 0x98, URZ ;  /* 0x0000009804047890 */ /* 0x000fe2000fffe0ff */
[----:B------:R-:W-:-:S03]  /*56d0*/  SHF.L.U32 R2, R34, 0x1f, RZ ;  /* 0x0000001f22027819 */ /* 0x000fc600000006ff */
[----:B------:R-:W-:-:S09]  /*56e0*/  ULEA UR5, UR8, UR4, 0x3 ;  /* 0x0000000408057291 */ /* 0x000fd2000f8e18ff */
[----:B------:R-:W1:Y:S02]  /*56f0*/  SYNCS.PHASECHK.TRANS64.TRYWAIT P0, [UR5], R2 ;  /* 0x00000002ff0075a7 */ /* 0x000e640008001105 */
[----:B-1----:R-:W-:Y:S05]  /*5700*/  @!P0 BRA `(.L_x_93) ;  /* 0x0000003400948947 */ /* 0x002fea0003800000 */
.L_x_169:
        /* <DEDUP_REMOVED lines=9> */
.L_x_171:
[----:B------:R-:W-:-:S04]  /*57a0*/  UIADD3 UR6, UPT, UPT, UR6, 0x1, URZ ;  /* 0x0000000106067890 */ /* 0x000fc8000fffe0ff */
[----:B------:R-:W-:-:S04]  /*57b0*/  UISETP.NE.AND UP0, UPT, UR6, 0x3, UPT ;  /* 0x000000030600788c */ /* 0x000fc8000bf05270 */
[----:B------:R-:W-:Y:S02]  /*57c0*/  USEL UR5, URZ, 0x1, UP0 ;  /* 0x00000001ff057887 */ /* 0x000fe40008000000 */
[----:B------:R-:W-:-:S04]  /*57d0*/  USEL UR6, UR6, URZ, UP0 ;  /* 0x000000ff06067287 */ /* 0x000fc80008000000 */
[----:B------:R-:W-:Y:S01]  /*57e0*/  ULEA UR6, UR6, UR4, 0x3 ;  /* 0x0000000406067291 */ /* 0x000fe2000f8e18ff */
[----:B-1----:R-:W-:-:S04]  /*57f0*/  LOP3.LUT R2, R34, UR5, RZ, 0x3c, !PT ;  /* 0x0000000522027c12 */ /* 0x002fc8000f8e3cff */
[----:B------:R-:W-:Y:S01]  /*5800*/  SHF.L.U32 R2, R2, 0x1f, RZ ;  /* 0x0000001f02027819 */ /* 0x000fe200000006ff */
[----:B------:R-:W-:-:S07]  /*5810*/  IMAD.U32 R0, RZ, RZ, UR6 ;  /* 0x00000006ff007e24 */ /* 0x000fce000f8e00ff */
.L_x_95:
[----:B-1----:R1:W3:Y:S02]  /*5820*/  SYNCS.PHASECHK.TRANS64.TRYWAIT P0, [R0+URZ], R2 ;  /* 0x00000002000075a7 */ /* 0x0022e400080011ff */
[----:B---3--:R-:W-:Y:S05]  /*5830*/  @!P0 NANOSLEEP.SYNCS 0x989680 ;  /* 0x009896800000895d */ /* 0x008fea0003900000 */
[----:B------:R-:W3:Y:S02]  /*5840*/  @!P0 SYNCS.PHASECHK.TRANS64 P0, [R0+URZ], R2 ;  /* 0x00000002000085a7 */ /* 0x000ee400080010ff */
[----:B---3--:R-:W-:Y:S05]  /*5850*/  @P0 EXIT ;  /* 0x000000000000094d */ /* 0x008fea0003800000 */
[----:B------:R-:W-:Y:S05]  /*5860*/  BRA `(.L_x_95) ;  /* 0xfffffffc00ec7947 */ /* 0x000fea000383ffff */
.L_x_83:
[----:B------:R-:W-:-:S06]  /*5870*/  UISETP.GE.AND UP0, UPT, UR6, 0x4, UPT ;  /* 0x000000040600788c */ /* 0x000fcc000bf06270 */
[----:B------:R-:W-:-:S13]  /*5880*/  PLOP3.LUT P0, PT, PT, PT, UP0, 0x80, 0x8 ;  /* 0x000000000008781c */ /* 0x000fda0003f0f008 */
[----:B---3--:R-:W-:Y:S05]  /*5890*/  @!P0 EXIT ;  /* 0x000000000000894d */ /* 0x008fea0003800000 */
[----:B------:R-:W-:Y:S01]  /*58a0*/  BAR.SYNC.DEFER_BLOCKING 0x6, 0xa0 ;  /* 0x0182800000007b1d */ /* 0x000fe20000010000 */
[C---:B------:R-:W-:Y:S01]  /*58b0*/  IMAD.SHL.U32 R2, R93.reuse, 0x20, RZ ;  /* 0x000000205d027824 */ /* 0x040fe200078e00ff */
[C---:B------:R-:W-:Y:S01]  /*58c0*/  LOP3.LUT R94, R93.reuse, 0x2, RZ, 0xc0, !PT ;  /* 0x000000025d5e7812 */ /* 0x040fe200078ec0ff */
[C---:B------:R-:W-:Y:S01]  /*58d0*/  IMAD.SHL.U32 R99, R93.reuse, 0x4, RZ ;  /* 0x000000045d637824 */ /* 0x040fe200078e00ff */
[C---:B------:R-:W-:Y:S01]  /*58e0*/  LOP3.LUT R100, R93.reuse, 0x60, RZ, 0xc0, !PT ;  /* 0x000000605d647812 */ /* 0x040fe200078ec0ff */
[C---:B------:R-:W-:Y:S01]  /*58f0*/  IMAD.U32 R46, R93.reuse, 0x10000, RZ ;  /* 0x000100005d2e7824 */ /* 0x040fe200078e00ff */
[----:B------:R-:W-:Y:S02]  /*5900*/  UMOV UR49, 0x400 ;  /* 0x0000040000317882 */ /* 0x000fe40000000000 */
[----:B------:R-:W1:Y:S01]  /*5910*/  LDC R91, c[0x0][0x370] ;  /* 0x0000dc00ff5b7b82 */ /* 0x000e620000000800 */
[----:B------:R-:W-:Y:S01]  /*5920*/  ULEA UR49, UR45, UR49, 0x18 ;  /* 0x000000312d317291 */ /* 0x000fe2000f8ec0ff */
[----:B------:R-:W-:Y:S01]  /*5930*/  LOP3.LUT R3, R2, 0xc0, RZ, 0xc0, !PT ;  /* 0x000000c002037812 */ /* 0x000fe200078ec0ff */
[----:B------:R-:W-:Y:S01]  /*5940*/  IMAD.MOV.U32 R45, RZ, RZ, RZ ;  /* 0x000000ffff2d7224 */ /* 0x000fe200078e00ff */
[----:B------:R-:W-:Y:S01]  /*5950*/  LOP3.LUT R93, R93, 0x4, RZ, 0xc0, !PT ;  /* 0x000000045d5d7812 */ /* 0x000fe200078ec0ff */
[----:B------:R-:W-:Y:S01]  /*5960*/  UIADD3 UR53, UPT, UPT, UR49, 0x200, URZ ;  /* 0x0000020031357890 */ /* 0x000fe2000fffe0ff */
[----:B------:R-:W-:-:S02]  /*5970*/  LOP3.LUT R99, R3, 0x18, R99, 0xf8, !PT ;  /* 0x0000001803637812 */ /* 0x000fc400078ef863 */
[----:B------:R-:W-:Y:S01]  /*5980*/  CS2R R96, SRZ ;  /* 0x0000000000607805 */ /* 0x000fe2000001ff00 */
[----:B------:R-:W2:Y:S01]  /*5990*/  LDC R42, c[0x0][0xf0c] ;  /* 0x0003c300ff2a7b82 */ /* 0x000ea20000000800 */
[----:B------:R-:W-:Y:S01]  /*59a0*/  LOP3.LUT R46, R46, 0x600000, RZ, 0xc0, !PT ;  /* 0x006000002e2e7812 */ /* 0x000fe200078ec0ff */
[----:B------:R-:W-:Y:S01]  /*59b0*/  IMAD.MOV.U32 R103, RZ, RZ, RZ ;  /* 0x000000ffff677224 */ /* 0x000fe200078e00ff */
[----:B------:R-:W-:Y:S01]  /*59c0*/  IADD3 R98, PT, PT, -R93, 0x2, RZ ;  /* 0x000000025d627810 */ /* 0x000fe20007ffe1ff */
[----:B------:R-:W-:Y:S01]  /*59d0*/  IMAD.MOV R94, RZ, RZ, -R94 ;  /* 0x000000ffff5e7224 */ /* 0x000fe200078e0a5e */
[----:B------:R-:W-:Y:S01]  /*59e0*/  LOP3.LUT R99, R99, 0xf20, R2, 0xf8, !PT ;  /* 0x00000f2063637812 */ /* 0x000fe200078ef802 */
[----:B------:R-:W-:Y:S01]  /*59f0*/  IMAD.MOV R93, RZ, RZ, -R93 ;  /* 0x000000ffff5d7224 */ /* 0x000fe200078e0a5d */
[----:B------:R-:W3:Y:S01]  /*5a00*/  LDCU.64 UR54, c[0x0][0x348] ;  /* 0x00006900ff3677ac */ /* 0x000ee20008000a00 */
[----:B------:R-:W4:Y:S01]  /*5a10*/  LDC R89, c[0x0][0xf20] ;  /* 0x0003c800ff597b82 */ /* 0x000f220000000800 */
[----:B------:R-:W3:Y:S01]  /*5a20*/  LDS R0, [UR49+0x150] ;  /* 0x00015031ff007984 */ /* 0x000ee20008000800 */
[----:B------:R-:W-:Y:S01]  /*5a30*/  IMAD.SHL.U32 R98, R98, 0x10, RZ ;  /* 0x0000001062627824 */ /* 0x000fe200078e00ff */
[----:B------:R-:W-:Y:S01]  /*5a40*/  LEA R99, R99, UR53, 0x1 ;  /* 0x0000003563637c11 */ /* 0x000fe2000f8e08ff */
[----:B------:R-:W-:Y:S01]  /*5a50*/  UMOV UR52, 0x1 ;  /* 0x0000000100347882 */ /* 0x000fe20000000000 */
[----:B------:R-:W-:Y:S01]  /*5a60*/  UMOV UR56, URZ ;  /* 0x000000ff00387c82 */ /* 0x000fe20008000000 */
[----:B------:R-:W1:Y:S02]  /*5a70*/  LDCU.64 UR40, c[0x0][0xc88] ;  /* 0x00019100ff2877ac */ /* 0x000e640008000a00 */
[----:B------:R-:W1:Y:S01]  /*5a80*/  LDC R41, c[0x0][0xf30] ;  /* 0x0003cc00ff297b82 */ /* 0x000e620000000800 */
[----:B------:R-:W1:Y:S01]  /*5a90*/  LDCU.64 UR42, c[0x0][0xc90] ;  /* 0x00019200ff2a77ac */ /* 0x000e620008000a00 */
[----:B------:R-:W-:Y:S01]  /*5aa0*/  UMOV UR51, URZ ;  /* 0x000000ff00337c82 */ /* 0x000fe20008000000 */
[----:B------:R-:W-:-:S05]  /*5ab0*/  UMOV UR50, URZ ;  /* 0x000000ff00327c82 */ /* 0x000fca0008000000 */
[----:B------:R-:W1:Y:S08]  /*5ac0*/  LDC.64 R84, c[0x0][0xf10] ;  /* 0x0003c400ff547b82 */ /* 0x000e700000000a00 */
[----:B------:R-:W1:Y:S08]  /*5ad0*/  LDC.64 R38, c[0x0][0xf18] ;  /* 0x0003c600ff267b82 */ /* 0x000e700000000a00 */
[----:B------:R-:W1:Y:S08]  /*5ae0*/  LDC.64 R36, c[0x0][0xf28] ;  /* 0x0003ca00ff247b82 */ /* 0x000e700000000a00 */
[----:B------:R-:W1:Y:S01]  /*5af0*/  LDC.64 R82, c[0x0][0xcb0] ;  /* 0x00032c00ff527b82 */ /* 0x000e620000000a00 */
[----:B---3--:R-:W-:-:S07]  /*5b00*/  IMAD.IADD R46, R0, 0x1, R46 ;  /* 0x00000001002e7824 */ /* 0x008fce00078e022e */
[----:B------:R-:W3:Y:S08]  /*5b10*/  LDC.64 R80, c[0x0][0xca8] ;  /* 0x00032a00ff507b82 */ /* 0x000ef00000000a00 */
[----:B--2-4-:R-:W1:Y:S02]  /*5b20*/  LDC R90, c[0x0][0x374] ;  /* 0x0000dd00ff5a7b82 */ /* 0x014e640000000800 */
.L_x_126:
[C---:B------:R-:W-:Y:S02]  /*5b30*/  LEA R0, R103.reuse, UR49, 0x3 ;  /* 0x0000003167007c11 */ /* 0x040fe4000f8e18ff */
[----:B------:R-:W-:Y:S02]  /*5b40*/  SHF.L.U32 R2, R96, 0x1f, RZ ;  /* 0x0000001f60027819 */ /* 0x000fe400000006ff */
[----:B------:R-:W-:Y:S02]  /*5b50*/  LEA R16, R103, UR49, 0x4 ;  /* 0x0000003167107c11 */ /* 0x000fe4000f8e20ff */
[----:B------:R-:W2:Y:S02]  /*5b60*/  SYNCS.PHASECHK.TRANS64.TRYWAIT P0, [R0+URZ+0xc0], R2 ;  /* 0x0000c002000075a7 */ /* 0x000ea400080011ff */
[----:B--2---:R-:W-:Y:S05]  /*5b70*/  @!P0 BRA `(.L_x_96) ;  /* 0x0000003000a88947 */ /* 0x004fea0003800000 */
.L_x_172:
[----:B------:R-:W4:Y:S01]  /*5b80*/  LDC.64 R10, c[0x0][0xf10] ;  /* 0x0003c400ff0a7b82 */ /* 0x000f220000000a00 */
[----:B------:R-:W3:Y:S01]  /*5b90*/  LDS.128 R16, [R16+0x130] ;  /* 0x0001300010107984 */ /* 0x000ee20000000c00 */
[----:B-1----:R-:W-:Y:S01]  /*5ba0*/  ISETP.NE.AND P1, PT, R41, 0x1, PT ;  /* 0x000000012900780c */ /* 0x002fe20003f25270 */
[----:B--2---:R-:W-:Y:S01]  /*5bb0*/  VIADD R0, R0, 0xd0 ;  /* 0x000000d000007836 */ /* 0x004fe20000000000 */
[----:B------:R-:W-:Y:S04]  /*5bc0*/  ISETP.GE.AND P0, PT, R40, 0x1, PT ;  /* 0x000000012800780c */ /* 0x000fe80003f06270 */
[----:B------:R-:W1:Y:S01]  /*5bd0*/  LDC.64 R8, c[0x0][0xf18] ;  /* 0x0003c600ff087b82 */ /* 0x000e620000000a00 */
[----:B------:R-:W-:Y:S01]  /*5be0*/  PRMT R0, RZ, 0x654, R0 ;  /* 0x00000654ff007816 */ /* 0x000fe20000000000 */
[----:B------:R-:W-:Y:S01]  /*5bf0*/  @!PT LDS RZ, [RZ] ;  /* 0x00000000fffff984 */ /* 0x000fe20000000800 */
[----:B------:R-:W-:Y:S01]  /*5c00*/  @!PT LDS RZ, [RZ] ;  /* 0x00000000fffff984 */ /* 0x000fe20000000800 */
[----:B------:R-:W-:Y:S01]  /*5c10*/  @!PT LDS RZ, [RZ] ;  /* 0x00000000fffff984 */ /* 0x000fe20000000800 */
[----:B------:R-:W-:Y:S01]  /*5c20*/  @!PT LDS RZ, [RZ] ;  /* 0x00000000fffff984 */ /* 0x000fe20000000800 */
[----:B------:R2:W-:Y:S06]  /*5c30*/  MEMBAR.ALL.CTA ;  /* 0x0000000000007992 */ /* 0x0005ec0000008000 */
[----:B--2---:R-:W2:Y:S01]  /*5c40*/  FENCE.VIEW.ASYNC.S ;  /* 0x00000000000073c6 */ /* 0x004ea20000000000 */
[----:B------:R-:W1:Y:S08]  /*5c50*/  @!P1 LDC R12, c[0x0][0xf20] ;  /* 0x0003c800ff0c9b82 */ /* 0x000e700000000800 */
[----:B------:R-:W1:Y:S01]  /*5c60*/  @!P1 LDC R7, c[0x0][0xf0c] ;  /* 0x0003c300ff079b82 */ /* 0x000e620000000800 */
[----:B--2---:R2:W-:Y:S01]  /*5c70*/  SYNCS.ARRIVE.TRANS64.RED.A1T0 RZ, [R0+URZ], RZ ;  /* 0x000000ff00ff79a7 */ /* 0x0045e200081004ff */
[----:B---3--:R-:W-:Y:S04]  /*5c80*/  LOP3.LUT P4, RZ, R18, 0x1, RZ, 0xc0, !PT ;  /* 0x0000000112ff7812 */ /* 0x008fe8000788c0ff */
[----:B------:R-:W-:Y:S09]  /*5c90*/  P2R R101, PR, RZ, 0x10 ;  /* 0x00000010ff657803 */ /* 0x000ff20000000000 */
[----:B------:R-:W-:Y:S02]  /*5ca0*/  @P4 MOV R44, R16 ;  /* 0x00000010002c4202 */ /* 0x000fe40000000f00 */
[----:B------:R-:W-:Y:S01]  /*5cb0*/  @P4 LOP3.LUT R43, R17, 0xffff, RZ, 0xc0, !PT ;  /* 0x0000ffff112b4812 */ /* 0x000fe200078ec0ff */
[----:B--2-4-:R-:W-:Y:S06]  /*5cc0*/  @!P0 BRA `(.L_x_97) ;  /* 0x0000000000a48947 */ /* 0x014fec0003800000 */
[----:B------:R-:W-:Y:S01]  /*5cd0*/  IMAD.HI.U32 R0, R90, R39, RZ ;  /* 0x000000275a007227 */ /* 0x000fe200078e00ff */
[----:B------:R-:W-:Y:S02]  /*5ce0*/  ISETP.NE.AND P0, PT, R38, 0x1, PT ;  /* 0x000000012600780c */ /* 0x000fe40003f05270 */
[----:B------:R-:W-:Y:S01]  /*5cf0*/  ISETP.NE.AND P2, PT, R40, 0x1, PT ;  /* 0x000000012800780c */ /* 0x000fe20003f45270 */
[----:B------:R-:W-:Y:S01]  /*5d00*/  IMAD.HI.U32 R4, R91, R84, RZ ;  /* 0x000000545b047227 */ /* 0x000fe200078e00ff */
[----:B------:R-:W-:Y:S02]  /*5d10*/  SHF.R.U32.HI R0, RZ, R89, R0 ;  /* 0x00000059ff007219 */ /* 0x000fe40000011600 */
[----:B------:R-:W-:Y:S01]  /*5d20*/  ISETP.NE.AND P3, PT, R42, 0x1, PT ;  /* 0x000000012a00780c */ /* 0x000fe20003f65270 */
[----:B------:R-:W-:Y:S01]  /*5d30*/  IMAD.HI.U32 R6, R43, R39, RZ ;  /* 0x000000272b067227 */ /* 0x000fe200078e00ff */
[-C--:B------:R-:W-:Y:S02]  /*5d40*/  SHF.R.U32.HI R4, RZ, R85.reuse, R4 ;  /* 0x00000055ff047219 */ /* 0x080fe40000011604 */
        /* <DEDUP_REMOVED lines=14> */
[C---:B------:R-:W-:Y:S03]  /*5e30*/  IMAD.HI.U32 R0, R3.reuse, R36, RZ ;  /* 0x0000002403007227 */ /* 0x040fe600078e00ff */
[C---:B------:R-:W-:Y:S02]  /*5e40*/  ISETP.GE.OR P0, PT, R2.reuse, R5, P0 ;  /* 0x000000050200720c */ /* 0x040fe40000706670 */
[----:B------:R-:W-:Y:S04]  /*5e50*/  SHF.R.U32.HI R0, RZ, R37, R0 ;  /* 0x00000025ff007219 */ /* 0x000fe80000011600 */
[C---:B------:R-:W-:Y:S05]  /*5e60*/  SEL R6, R3.reuse, R0, !P2 ;  /* 0x0000000003067207 */ /* 0x040fea0005000000 */
        /* <DEDUP_REMOVED lines=14> */
[----:B------:R-:W-:Y:S07]  /*5f50*/  IMAD R43, R3, R38, R43 ;  /* 0x00000026032b7224 */ /* 0x000fee00078e022b */
.L_x_97:
[----:B------:R-:W-:Y:S01]  /*5f60*/  @!P1 IMAD.HI.U32 R0, R44, R10, RZ ;  /* 0x0000000a2c009227 */ /* 0x000fe200078e00ff */
[----:B-1----:R-:W-:Y:S01]  /*5f70*/  @!P1 ISETP.NE.AND P0, PT, R8, 0x1, PT ;  /* 0x000000010800980c */ /* 0x002fe20003f05270 */
[----:B------:R-:W-:Y:S01]  /*5f80*/  ULOP3.LUT UP0, URZ, UR53, 0x1b0, URZ, 0xc0, !UPT ;  /* 0x000001b035ff7892 */ /* 0x000fe2000f80c0ff */
[----:B------:R-:W-:Y:S01]  /*5f90*/  @!P1 ISETP.NE.AND P2, PT, R7, 0x1, PT ;  /* 0x000000010700980c */ /* 0x000fe20003f45270 */
[----:B------:R-:W-:Y:S01]  /*5fa0*/  @!P1 IMAD.HI.U32 R2, R43, R9, RZ ;  /* 0x000000092b029227 */ /* 0x000fe200078e00ff */
[----:B------:R-:W-:Y:S01]  /*5fb0*/  @!P1 SHF.R.U32.HI R0, RZ, R11, R0 ;  /* 0x0000000bff009219 */ /* 0x000fe20000011600 */
[----:B------:R-:W-:Y:S01]  /*5fc0*/  USHF.L.U32 UR38, UR27, 0x7, URZ ;  /* 0x000000071b267899 */ /* 0x000fe200080006ff */
[----:B------:R-:W-:Y:S01]  /*5fd0*/  R2UR UR37, R24 ;  /* 0x00000000182572ca */ /* 0x000fe200000e0000 */
[----:B------:R-:W-:Y:S01]  /*5fe0*/  VIADD R103, R103, 0x1 ;  /* 0x0000000167677836 */ /* 0x000fe20000000000 */
[----:B------:R-:W-:Y:S02]  /*5ff0*/  @!P1 SHF.R.U32.HI R2, RZ, R12, R2 ;  /* 0x0000000cff029219 */ /* 0x000fe40000011602 */
[----:B------:R-:W-:Y:S02]  /*6000*/  @!P1 SEL R3, R44, R0, !P2 ;  /* 0x000000002c039207 */ /* 0x000fe40005000000 */
[----:B------:R-:W-:Y:S02]  /*6010*/  @!P1 SEL R2, R43, R2, !P0 ;  /* 0x000000022b029207 */ /* 0x000fe40004000000 */
[----:B------:R-:W-:Y:S03]  /*6020*/  @P4 SHF.R.U32.HI R95, RZ, 0x10, R17 ;  /* 0x00000010ff5f4819 */ /* 0x000fe60000011611 */
[----:B------:R-:W-:Y:S02]  /*6030*/  @!P1 IMAD.IADD R0, R2, 0x1, -R3 ;  /* 0x0000000102009824 */ /* 0x000fe400078e0a03 */
[----:B------:R-:W-:Y:S01]  /*6040*/  @!P1 IMAD.IADD R2, R3, 0x1, -R2 ;  /* 0x0000000103029824 */ /* 0x000fe200078e0a02 */
[----:B------:R-:W-:Y:S01]  /*6050*/  USHF.L.U32 UR37, UR37, 0x6, URZ ;  /* 0x0000000625257899 */ /* 0x000fe200080006ff */
[----:B------:R-:W-:Y:S02]  /*6060*/  @!P1 IMAD R44, R0, R7, R44 ;  /* 0x00000007002c9224 */ /* 0x000fe400078e022c */
[----:B------:R-:W-:Y:S01]  /*6070*/  @!P1 IMAD R43, R2, R8, R43 ;  /* 0x00000008022b9224 */ /* 0x000fe200078e022b */
[----:B------:R-:W-:Y:S08]  /*6080*/  BRA.U !UP0, `(.L_x_98) ;  /* 0x00000001087c7547 */ /* 0x000ff0000b800000 */
[----:B------:R-:W1:Y:S01]  /*6090*/  LDCU.64 UR8, c[0x4][0x80] ;  /* 0x01001000ff0877ac */ /* 0x000e620008000a00 */
[----:B------:R-:W-:Y:S01]  /*60a0*/  MOV R2, 0x0 ;  /* 0x0000000000027802 */ /* 0x000fe20000000f00 */
[----:B------:R-:W-:Y:S02]  /*60b0*/  HFMA2 R12, -RZ, RZ, 0, 5.9604644775390625e-08 ;  /* 0x00000001ff0c7431 */ /* 0x000fe400000001ff */
[----:B------:R-:W-:Y:S01]  /*60c0*/  IMAD.MOV.U32 R8, RZ, RZ, 0x70 ;  /* 0x00000070ff087424 */ /* 0x000fe200078e00ff */
[----:B------:R2:W3:Y:S01]  /*60d0*/  LDC.64 R14, c[0x4][R2] ;  /* 0x01000000020e7b82 */ /* 0x0004e20000000a00 */
[----:B------:R-:W4:Y:S01]  /*60e0*/  LDCU.64 UR6, c[0x4][0x88] ;  /* 0x01001100ff0677ac */ /* 0x000f220008000a00 */
[----:B------:R-:W-:Y:S01]  /*60f0*/  IMAD.MOV.U32 R13, RZ, RZ, RZ ;  /* 0x000000ffff0d7224 */ /* 0x000fe200078e00ff */
[----:B------:R-:W2:Y:S01]  /*6100*/  LDCU.64 UR4, c[0x4][0x8] ;  /* 0x01000100ff0477ac */ /* 0x000ea20008000a00 */
[----:B-1----:R-:W-:Y:S01]  /*6110*/  MOV R5, UR9 ;  /* 0x0000000900057c02 */ /* 0x002fe20008000f00 */
[----:B------:R-:W-:Y:S01]  /*6120*/  IMAD.U32 R4, RZ, RZ, UR8 ;  /* 0x00000008ff047e24 */ /* 0x000fe2000f8e00ff */
[----:B----4-:R-:W-:Y:S01]  /*6130*/  MOV R7, UR7 ;  /* 0x0000000700077c02 */ /* 0x010fe20008000f00 */
[----:B------:R-:W-:Y:S01]  /*6140*/  IMAD.U32 R6, RZ, RZ, UR6 ;  /* 0x00000006ff067e24 */ /* 0x000fe2000f8e00ff */
[----:B--2---:R-:W-:Y:S01]  /*6150*/  MOV R11, UR5 ;  /* 0x00000005000b7c02 */ /* 0x004fe20008000f00 */
[----:B------:R-:W-:Y:S02]  /*6160*/  IMAD.U32 R10, RZ, RZ, UR4 ;  /* 0x00000004ff0a7e24 */ /* 0x000fe4000f8e00ff */
[----:B------:R-:W-:Y:S07]  /*6170*/  LEPC R20, `(.L_x_99) ;  /* 0x000000001014794e */ /* 0x000fee0000000000 */
[----:B---3-5:R-:W-:Y:S05]  /*6180*/  CALL.ABS.NOINC R14 ;  /* 0x000000000e007343 */ /* 0x028fea0003c00000 */
.L_x_99:
[----:B------:R-:W1:Y:S01]  /*6190*/  LDCU.64 UR8, c[0x4][0x80] ;  /* 0x01001000ff0877ac */ /* 0x000e620008000a00 */
[----:B------:R-:W2:Y:S01]  /*61a0*/  LDC.64 R2, c[0x4][R2] ;  /* 0x0100000002027b82 */ /* 0x000ea20000000a00 */
[----:B------:R-:W-:Y:S02]  /*61b0*/  HFMA2 R12, -RZ, RZ, 0, 5.9604644775390625e-08 ;  /* 0x00000001ff0c7431 */ /* 0x000fe400000001ff */
[----:B------:R-:W-:Y:S02]  /*61c0*/  IMAD.MOV.U32 R8, RZ, RZ, 0x70 ;  /* 0x00000070ff087424 */ /* 0x000fe400078e00ff */
[----:B------:R-:W-:Y:S01]  /*61d0*/  IMAD.MOV.U32 R13, RZ, RZ, RZ ;  /* 0x000000ffff0d7224 */ /* 0x000fe200078e00ff */
[----:B------:R-:W3:Y:S01]  /*61e0*/  LDCU.64 UR6, c[0x4][0x88] ;  /* 0x01001100ff0677ac */ /* 0x000ee20008000a00 */
[----:B------:R-:W4:Y:S01]  /*61f0*/  LDCU.64 UR4, c[0x4][0x8] ;  /* 0x01000100ff0477ac */ /* 0x000f220008000a00 */
[----:B-1----:R-:W-:Y:S02]  /*6200*/  MOV R4, UR8 ;  /* 0x0000000800047c02 */ /* 0x002fe40008000f00 */
[----:B------:R-:W-:Y:S02]  /*6210*/  MOV R5, UR9 ;  /* 0x0000000900057c02 */ /* 0x000fe40008000f00 */
[----:B---3--:R-:W-:Y:S01]  /*6220*/  MOV R7, UR7 ;  /* 0x0000000700077c02 */ /* 0x008fe20008000f00 */
[----:B------:R-:W-:Y:S01]  /*6230*/  IMAD.U32 R6, RZ, RZ, UR6 ;  /* 0x00000006ff067e24 */ /* 0x000fe2000f8e00ff */
[----:B----4-:R-:W-:Y:S01]  /*6240*/  MOV R11, UR5 ;  /* 0x00000005000b7c02 */ /* 0x010fe20008000f00 */
[----:B------:R-:W-:Y:S02]  /*6250*/  IMAD.U32 R10, RZ, RZ, UR4 ;  /* 0x00000004ff0a7e24 */ /* 0x000fe4000f8e00ff */
[----:B------:R-:W-:Y:S07]  /*6260*/  LEPC R20, `(.L_x_98) ;  /* 0x000000001014794e */ /* 0x000fee0000000000 */
[----:B--2---:R-:W-:Y:S05]  /*6270*/  CALL.ABS.NOINC R2 ;  /* 0x0000000002007343 */ /* 0x004fea0003c00000 */
.L_x_98:
[----:B------:R-:W-:Y:S01]  /*6280*/  ISETP.NE.U32.AND P4, PT, R82, RZ, PT ;  /* 0x000000ff5200720c */ /* 0x000fe20003f85070 */
[----:B------:R-:W-:Y:S01]  /*6290*/  UISETP.NE.AND UP2, UPT, UR48, URZ, UPT ;  /* 0x000000ff3000728c */ /* 0x000fe2000bf45270 */
[----:B------:R-:W-:Y:S01]  /*62a0*/  ISETP.NE.U32.AND P2, PT, RZ, UR40, PT ;  /* 0x00000028ff007c0c */ /* 0x000fe2000bf45070 */
[----:B------:R-:W-:Y:S01]  /*62b0*/  UISETP.NE.U32.AND UP1, UPT, UR42, URZ, UPT ;  /* 0x000000ff2a00728c */ /* 0x000fe2000bf25070 */
[----:B------:R-:W-:Y:S01]  /*62c0*/  ISETP.NE.AND.EX P4, PT, R83, RZ, PT, P4 ;  /* 0x000000ff5300720c */ /* 0x000fe20003f85340 */
[----:B------:R-:W-:Y:S01]  /*62d0*/  UPLOP3.LUT UP0, UPT, UPT, UPT, UPT, 0x40, 0x4 ;  /* 0x000000000004789c */ /* 0x000fe20003f0e870 */
[----:B------:R-:W-:Y:S01]  /*62e0*/  ISETP.NE.AND.EX P2, PT, RZ, UR41, PT, P2 ;  /* 0x00000029ff007c0c */ /* 0x000fe2000bf45320 */
[----:B------:R-:W-:Y:S01]  /*62f0*/  UISETP.NE.AND.EX UP1, UPT, UR43, URZ, UPT, UP1 ;  /* 0x000000ff2b00728c */ /* 0x000fe2000bf25310 */
[----:B------:R-:W-:Y:S04]  /*6300*/  PLOP3.LUT P1, PT, PT, PT, UP2, 0x80, 0x8 ;  /* 0x000000000008781c */ /* 0x000fe80003f2f028 */
[----:B------:R-:W-:Y:S06]  /*6310*/  @UP2 UPLOP3.LUT UP0, UPT, UPT, UPT, UP1, 0x80, 0x8 ;  /* 0x000000000008289c */ /* 0x000fec0003f0f010 */
[----:B------:R-:W-:Y:S01]  /*6320*/  PLOP3.LUT P0, PT, PT, PT, UP0, 0x80, 0x8 ;  /* 0x000000000008781c */ /* 0x000fe20003f0f008 */
[----:B------:R-:W-:Y:S01]  /*6330*/  @!UPT UIADD3 URZ, UPT, UPT, URZ, URZ, URZ ;  /* 0x000000fffffff290 */ /* 0x000fe2000fffe0ff */
[----:B------:R-:W-:Y:S11]  /*6340*/  BRA.U !UP1, `(.L_x_100) ;  /* 0x0000000109387547 */ /* 0x000ff6000b800000 */
[----:B------:R-:W-:Y:S01]  /*6350*/  UISETP.NE.U32.AND UP0, UPT, UR40, URZ, UPT ;  /* 0x000000ff2800728c */ /* 0x000fe2000bf05070 */
[----:B------:R-:W-:Y:S02]  /*6360*/  HFMA2 R0, -RZ, RZ, 0, 5.9604644775390625e-08 ;  /* 0x00000001ff007431 */ /* 0x000fe400000001ff */
[----:B------:R-:W-:Y:S01]  /*6370*/  IMAD.MOV.U32 R88, RZ, RZ, 0x1 ;  /* 0x00000001ff587424 */ /* 0x000fe200078e00ff */
[----:B------:R-:W-:Y:S06]  /*6380*/  UISETP.NE.AND.EX UP0, UPT, UR41, URZ, UPT, UP0 ;  /* 0x000000ff2900728c */ /* 0x000fec000bf05300 */
[----:B------:R-:W-:Y:S05]  /*6390*/  PLOP3.LUT P3, PT, PT, PT, UP0, 0x80, 0x8 ;  /* 0x000000000008781c */ /* 0x000fea0003f6f008 */
[----:B------:R-:W1:Y:S01]  /*63a0*/  @UP0 LDCU.64 UR6, c[0x0][0xc88] ;  /* 0x00019100ff0607ac */ /* 0x000e620008000a00 */
[----:B------:R-:W-:Y:S07]  /*63b0*/  @UP0 UIMAD UR4, UR44, UR42, URZ ;  /* 0x0000002a2c0402a4 */ /* 0x000fee000f8e02ff */
[----:B------:R-:W-:Y:S01]  /*63c0*/  @!P3 PRMT R88, R0, 0x7610, R88 ;  /* 0x000076100058b816 */ /* 0x000fe20000000058 */
[----:B-1----:R-:W-:Y:S03]  /*63d0*/  @UP0 UIMAD.WIDE UR6, UR4, 0x4, UR6 ;  /* 0x00000004040608a5 */ /* 0x002fe6000f8e0206 */
[----:B------:R-:W1:Y:S03]  /*63e0*/  @!UP0 LDCU UR4, c[0x0][0xc80] ;  /* 0x00019000ff0487ac */ /* 0x000e660008000800 */
[----:B------:R-:W-:Y:S01]  /*63f0*/  IMAD.U32 R2, RZ, RZ, UR6 ;  /* 0x00000006ff027e24 */ /* 0x000fe2000f8e00ff */
[----:B------:R-:W-:Y:S05]  /*6400*/  MOV R3, UR7 ;  /* 0x0000000700037c02 */ /* 0x000fea0008000f00 */
[----:B-----5:R2:W5:Y:S02]  /*6410*/  @P3 LDG.E R49, desc[UR46][R2.64] ;  /* 0x0000002e02313981 */ /* 0x020564000c1e1900 */
[----:B-12---:R-:W-:Y:S02]  /*6420*/  @!P3 IMAD.U32 R49, RZ, RZ, UR4 ;  /* 0x00000004ff31be24 */ /* 0x006fe4000f8e00ff */
.L_x_100:
[----:B------:R-:W-:Y:S05]  /*6430*/  @!P4 BRA `(.L_x_101) ;  /* 0x000000000020c947 */ /* 0x000fea0003800000 */
[----:B------:R-:W-:Y:S04]  /*6440*/  ISETP.NE.U32.AND P3, PT, R80, RZ, PT ;  /* 0x000000ff5000720c */ /* 0x000fe80003f65070 */
[----:B------:R-:W-:Y:S11]  /*6450*/  ISETP.NE.AND.EX P3, PT, R81, RZ, PT, P3 ;  /* 0x000000ff5100720c */ /* 0x000ff60003f65330 */
[----:B------:R-:W-:Y:S02]  /*6460*/  @!UPT UIADD3 URZ, UPT, UPT, URZ, URZ, URZ ;  /* 0x000000fffffff290 */ /* 0x000fe4000fffe0ff */
[----:B------:R-:W1:Y:S01]  /*6470*/  @P3 LDC.64 R2, c[0x0][0xca8] ;  /* 0x00032a00ff023b82 */ /* 0x000e620000000a00 */
[----:B------:R-:W-:Y:S04]  /*6480*/  @P3 IMAD R0, R82, UR44, RZ ;  /* 0x0000002c52003c24 */ /* 0x000fe8000f8e02ff */
[----:B-1----:R-:W-:Y:S05]  /*6490*/  @P3 IMAD.WIDE R2, R0, 0x4, R2 ;  /* 0x0000000400023825 */ /* 0x002fea00078e0202 */
[----:B-----5:R1:W5:Y:S02]  /*64a0*/  @P3 LDG.E R47, desc[UR46][R2.64] ;  /* 0x0000002e022f3981 */ /* 0x020364000c1e1900 */
[----:B-1----:R-:W2:Y:S02]  /*64b0*/  @!P3 LDC R47, c[0x0][0xca0] ;  /* 0x00032800ff2fbb82 */ /* 0x002ea40000000800 */
.L_x_101:
[----:B-----5:R-:W-:Y:S01]  /*64c0*/  FSETP.NEU.AND P3, PT, R49, RZ, PT ;  /* 0x000000ff3100720b */ /* 0x020fe20003f6d000 */
[----:B------:R-:W-:Y:S01]  /*64d0*/  ULOP3.LUT UR4, UR52, 0x1, URZ, 0x3c, !UPT ;  /* 0x0000000134047892 */ /* 0x000fe2000f8e3cff */
[----:B------:R-:W-:Y:S01]  /*64e0*/  SEL R4, RZ, 0xffffffff, P2 ;  /* 0xffffffffff047807 */ /* 0x000fe20001000000 */
[----:B------:R-:W-:Y:S01]  /*64f0*/  IMAD.U32 R72, RZ, RZ, UR56 ;  /* 0x00000038ff487e24 */ /* 0x000fe2000f8e00ff */
[----:B------:R-:W-:Y:S01]  /*6500*/  @P1 LOP3.LUT P2, RZ, R88, 0xff, RZ, 0xc0, !PT ;  /* 0x000000ff58ff1812 */ /* 0x000fe2000784c0ff */
[----:B------:R-:W-:Y:S01]  /*6510*/  IMAD.SHL.U32 R106, R94, 0x10, RZ ;  /* 0x000000105e6a7824 */ /* 0x000fe200078e00ff */
[----:B------:R-:W-:Y:S01]  /*6520*/  @P1 SEL R0, RZ, 0xffffffff, P3 ;  /* 0xffffffffff001807 */ /* 0x000fe20001800000 */
[----:B------:R-:W-:Y:S01]  /*6530*/  IMAD.U32 R107, RZ, RZ, UR4 ;  /* 0x00000004ff6b7e24 */ /* 0x000fe2000f8e00ff */
[----:B------:R-:W-:Y:S01]  /*6540*/  LEA R73, R45, UR49, 0x3 ;  /* 0x000000312d497c11 */ /* 0x000fe2000f8e18ff */
[----:B------:R-:W-:Y:S01]  /*6550*/  IMAD.SHL.U32 R72, R72, 0x2000, RZ ;  /* 0x0000200048487824 */ /* 0x000fe200078e00ff */
[----:B------:R-:W-:Y:S01]  /*6560*/  @P0 SEL R0, R4, R0, !P2 ;  /* 0x0000000004000207 */ /* 0x000fe20005000000 */
[----:B------:R-:W-:Y:S01]  /*6570*/  IMAD.SHL.U32 R105, R93, 0x10, RZ ;  /* 0x000000105d697824 */ /* 0x000fe200078e00ff */
[----:B------:R-:W-:Y:S01]  /*6580*/  PLOP3.LUT P2, PT, PT, PT, UP1, 0x80, 0x8 ;  /* 0x000000000008781c */ /* 0x000fe20003f4f018 */
[----:B------:R-:W-:Y:S01]  /*6590*/  IMAD.IADD R67, R99, 0x1, R72 ;  /* 0x0000000163437824 */ /* 0x000fe200078e0248 */
[----:B------:R-:W-:Y:S01]  /*65a0*/  @P1 LOP3.LUT R0, R0, 0x1, RZ, 0xc0, !PT ;  /* 0x0000000100001812 */ /* 0x000fe200078ec0ff */
[----:B------:R-:W-:Y:S01]  /*65b0*/  BSSY B1, `(.L_x_102) ;  /* 0x0000039000017945 */ /* 0x000fe20003800000 */
[----:B------:R-:W-:Y:S01]  /*65c0*/  LOP3.LUT P4, R102, R88, 0xff, RZ, 0xc0, !PT ;  /* 0x000000ff58667812 */ /* 0x000fe2000788c0ff */
[----:B------:R-:W-:Y:S01]  /*65d0*/  IMAD.IADD R66, R67, 0x1, R106 ;  /* 0x0000000143427824 */ /* 0x000fe200078e026a */
[----:B------:R-:W-:Y:S01]  /*65e0*/  ISETP.NE.U32.OR P5, PT, R0, 0x1, !P1 ;  /* 0x000000010000780c */ /* 0x000fe20004fa5470 */
[----:B------:R-:W-:Y:S01]  /*65f0*/  IMAD.U32 R0, RZ, RZ, UR56 ;  /* 0x00000038ff007e24 */ /* 0x000fe2000f8e00ff */
[----:B------:R-:W-:Y:S01]  /*6600*/  SEL R3, RZ, 0xffffffff, P3 ;  /* 0xffffffffff037807 */ /* 0x000fe20001800000 */
[----:B------:R-:W-:Y:S01]  /*6610*/  IMAD.MOV.U32 R75, RZ, RZ, 0x1 ;  /* 0x00000001ff4b7424 */ /* 0x000fe200078e00ff */
[----:B------:R-:W-:Y:S01]  /*6620*/  P2R R104, PR, RZ, 0x20 ;  /* 0x00000020ff687803 */ /* 0x000fe20000000000 */
[----:B------:R-:W-:Y:S01]  /*6630*/  IMAD R48, R45, 0x40, R46 ;  /* 0x000000402d307824 */ /* 0x000fe200078e022e */
[----:B------:R-:W-:Y:S01]  /*6640*/  LEA R0, R0, UR49, 0x3 ;  /* 0x0000003100007c11 */ /* 0x000fe2000f8e18ff */
[----:B------:R-:W-:Y:S01]  /*6650*/  IMAD.U32 R74, RZ, RZ, UR56 ;  /* 0x00000038ff4a7e24 */ /* 0x000fe2000f8e00ff */
[----:B------:R-:W-:Y:S02]  /*6660*/  @P2 SEL R3, R4, R3, !P4 ;  /* 0x0000000304032207 */ /* 0x000fe40006000000 */
[----:B------:R-:W-:Y:S02]  /*6670*/  CS2R R78, SRZ ;  /* 0x00000000004e7805 */ /* 0x000fe4000001ff00 */
[----:B------:R-:W-:Y:S02]  /*6680*/  CS2R R76, SRZ ;  /* 0x00000000004c7805 */ /* 0x000fe4000001ff00 */
[----:B------:R-:W-:Y:S02]  /*6690*/  CS2R R70, SRZ ;  /* 0x0000000000467805 */ /* 0x000fe4000001ff00 */
[----:B------:R-:W-:Y:S02]  /*66a0*/  LOP3.LUT R3, R3, 0x1, RZ, 0xc0, !PT ;  /* 0x0000000103037812 */ /* 0x000fe400078ec0ff */
[----:B------:R-:W-:Y:S02]  /*66b0*/  CS2R R68, SRZ ;  /* 0x0000000000447805 */ /* 0x000fe4000001ff00 */
[----:B------:R-:W-:Y:S02]  /*66c0*/  @P5 SHF.L.U32 R2, R107, 0x1f, RZ ;  /* 0x0000001f6b025819 */ /* 0x000fe400000006ff */
[----:B------:R-:W-:Y:S02]  /*66d0*/  CS2R R62, SRZ ;  /* 0x00000000003e7805 */ /* 0x000fe4000001ff00 */
[----:B------:R-:W-:Y:S02]  /*66e0*/  ISETP.NE.U32.AND P2, PT, R3, 0x1, PT ;  /* 0x000000010300780c */ /* 0x000fe40003f45070 */
[----:B------:R-:W-:Y:S01]  /*66f0*/  CS2R R60, SRZ ;  /* 0x00000000003c7805 */ /* 0x000fe2000001ff00 */
[----:B------:R1:W3:Y:S01]  /*6700*/  @P5 SYNCS.PHASECHK.TRANS64.TRYWAIT P1, [R0+URZ+0x80], R2 ;  /* 0x00008002000055a7 */ /* 0x0002e200080211ff */
[----:B------:R-:W-:Y:S02]  /*6710*/  CS2R R58, SRZ ;  /* 0x00000000003a7805 */ /* 0x000fe4000001ff00 */
[----:B------:R-:W-:Y:S02]  /*6720*/  P2R R108, PR, RZ, 0x4 ;  /* 0x00000004ff6c7803 */ /* 0x000fe40000000000 */
[----:B------:R-:W-:Y:S01]  /*6730*/  CS2R R56, SRZ ;  /* 0x0000000000387805 */ /* 0x000fe2000001ff00 */
[----:B------:R-:W-:Y:S02]  /*6740*/  IMAD.IADD R65, R67, 0x1, R105 ;  /* 0x0000000143417824 */ /* 0x000fe400078e0269 */
[----:B------:R-:W-:Y:S01]  /*6750*/  IMAD.IADD R64, R98, 0x1, R66 ;  /* 0x0000000162407824 */ /* 0x000fe200078e0242 */
[----:B-1----:R-:W-:Y:S04]  /*6760*/  SHF.L.U32 R2, R97, 0x1f, RZ ;  /* 0x0000001f61027819 */ /* 0x002fe800000006ff */
[----:B------:R1:W4:Y:S01]  /*6770*/  SYNCS.PHASECHK.TRANS64.TRYWAIT P0, [R73+URZ+0xe0], R2 ;  /* 0x0000e002490075a7 */ /* 0x00032200080011ff */
[----:B---3--:R-:W-:Y:S01]  /*6780*/  @P5 SEL R75, RZ, 0x1, !P1 ;  /* 0x00000001ff4b5807 */ /* 0x008fe20004800000 */
[----:B-1----:R-:W-:Y:S06]  /*6790*/  @!P5 BRA `(.L_x_103) ;  /* 0x000000000068d947 */ /* 0x002fec0003800000 */
[----:B------:R-:W-:Y:S01]  /*67a0*/  ISETP.NE.AND P1, PT, R75, RZ, PT ;  /* 0x000000ff4b00720c */ /* 0x000fe20003f25270 */
[----:B------:R-:W-:Y:S01]  /*67b0*/  BSSY B0, `(.L_x_104) ;  /* 0x000000d000007945 */ /* 0x000fe20003800000 */
[----:B------:R-:W-:Y:S02]  /*67c0*/  CS2R R58, SRZ ;  /* 0x00000000003a7805 */ /* 0x000fe4000001ff00 */
[----:B------:R-:W-:Y:S02]  /*67d0*/  CS2R R56, SRZ ;  /* 0x0000000000387805 */ /* 0x000fe4000001ff00 */
[----:B------:R-:W-:Y:S02]  /*67e0*/  CS2R R62, SRZ ;  /* 0x00000000003e7805 */ /* 0x000fe4000001ff00 */
[----:B------:R-:W-:Y:S02]  /*67f0*/  CS2R R60, SRZ ;  /* 0x00000000003c7805 */ /* 0x000fe4000001ff00 */
[----:B------:R-:W-:Y:S02]  /*6800*/  CS2R R70, SRZ ;  /* 0x0000000000467805 */ /* 0x000fe4000001ff00 */
[----:B------:R-:W-:Y:S02]  /*6810*/  CS2R R68, SRZ ;  /* 0x0000000000447805 */ /* 0x000fe4000001ff00 */
[----:B------:R-:W-:Y:S02]  /*6820*/  CS2R R78, SRZ ;  /* 0x00000000004e7805 */ /* 0x000fe4000001ff00 */
[----:B------:R-:W-:Y:S01]  /*6830*/  CS2R R76, SRZ ;  /* 0x00000000004c7805 */ /* 0x000fe2000001ff00 */
[----:B------:R-:W-:Y:S06]  /*6840*/  @P1 BRA `(.L_x_105) ;  /* 0x00000000000c1947 */ /* 0x000fec0003800000 */
[----:B------:R-:W-:Y:S04]  /*6850*/  SHF.L.U32 R3, R107, 0x1f, RZ ;  /* 0x0000001f6b037819 */ /* 0x000fe800000006ff */
[----:B------:R-:W1:Y:S02]  /*6860*/  SYNCS.PHASECHK.TRANS64.TRYWAIT P1, [R0+URZ+0x80], R3 ;  /* 0x00008003000075a7 */ /* 0x000e6400080211ff */
[----:B-1----:R-:W-:Y:S05]  /*6870*/  @!P1 BRA `(.L_x_106) ;  /* 0x00000024007c9947 */ /* 0x002fea0003800000 */
.L_x_105:
[----:B------:R-:W-:Y:S05]  /*6880*/  BSYNC B0 ;  /* 0x0000000000007941 */ /* 0x000fea0003800000 */
.L_x_104:
[----:B------:R-:W-:Y:S01]  /*6890*/  ISETP.NE.AND P1, PT, R108, RZ, PT ;  /* 0x000000ff6c00720c */ /* 0x000fe20003f25270 */
[----:B------:R-:W-:Y:S04]  /*68a0*/  UIADD3 UR5, UPT, UPT, UR56, 0x1, URZ ;  /* 0x0000000138057890 */ /* 0x000fe8000fffe0ff */
[----:B------:R-:W-:Y:S04]  /*68b0*/  UISETP.NE.AND UP0, UPT, UR5, 0x3, UPT ;  /* 0x000000030500788c */ /* 0x000fe8000bf05270 */
[----:B------:R-:W-:Y:S02]  /*68c0*/  USEL UR4, URZ, 0x1, UP0 ;  /* 0x00000001ff047887 */ /* 0x000fe40008000000 */
[----:B------:R-:W-:Y:S02]  /*68d0*/  USEL UR5, UR5, URZ, UP0 ;  /* 0x000000ff05057287 */ /* 0x000fe40008000000 */
[----:B------:R3:W1:Y:S02]  /*68e0*/  @P1 LDS.128 R56, [R67] ;  /* 0x0000000043381984 */ /* 0x0006640000000c00 */
[----:B------:R-:W-:Y:S02]  /*68f0*/  LOP3.LUT R107, R107, UR4, RZ, 0x3c, !PT ;  /* 0x000000046b6b7c12 */ /* 0x000fe4000f8e3cff */
[----:B------:R3:W1:Y:S01]  /*6900*/  @P1 LDS.128 R60, [R66+0x10] ;  /* 0x00001000423c1984 */ /* 0x0006620000000c00 */
[----:B------:R-:W-:Y:S03]  /*6910*/  IMAD.U32 R74, RZ, RZ, UR5 ;  /* 0x00000005ff4a7e24 */ /* 0x000fe6000f8e00ff */
[----:B------:R3:W1:Y:S04]  /*6920*/  @P1 LDS.128 R68, [R65+0x20] ;  /* 0x0000200041441984 */ /* 0x0006680000000c00 */
[----:B------:R3:W1:Y:S02]  /*6930*/  @P1 LDS.128 R76, [R64+0x10] ;  /* 0x00001000404c1984 */ /* 0x0006640000000c00 */
.L_x_103:
[----:B------:R-:W-:Y:S05]  /*6940*/  BSYNC B1 ;  /* 0x0000000000017941 */ /* 0x000fea0003800000 */
.L_x_102:
[----:B-1----:R-:W-:Y:S04]  /*6950*/  SHF.R.U32.HI R0, RZ, 0x15, R48 ;  /* 0x00000015ff007819 */ /* 0x002fe80000011630 */
[----:B------:R-:W-:Y:S01]  /*6960*/  LOP3.LUT P1, RZ, R0, 0x3, R92, 0x48, !PT ;  /* 0x0000000300ff7812 */ /* 0x000fe2000782485c */
[----:B------:R-:W-:Y:S01]  /*6970*/  @!UPT UIADD3 URZ, UPT, UPT, URZ, URZ, URZ ;  /* 0x000000fffffff290 */ /* 0x000fe2000fffe0ff */
[----:B----4-:R-:W-:Y:S11]  /*6980*/  @P0 BRA `(.L_x_107) ;  /* 0x0000000000080947 */ /* 0x010ff60003800000 */
[----:B------:R-:W1:Y:S02]  /*6990*/  SYNCS.PHASECHK.TRANS64.TRYWAIT P0, [R73+URZ+0xe0], R2 ;  /* 0x0000e002490075a7 */ /* 0x000e6400080011ff */
[----:B-1----:R-:W-:Y:S05]  /*69a0*/  @!P0 BRA `(.L_x_108) ;  /* 0x0000002400448947 */ /* 0x002fea0003800000 */
.L_x_107:
[----:B------:R-:W-:Y:S05]  /*69b0*/  @!P1 BRA `(.L_x_109) ;  /* 0x0000000000409947 */ /* 0x000fea0003800000 */
[----:B------:R-:W4:Y:S01]  /*69c0*/  LDCU.64 UR8, c[0x4][0x70] ;  /* 0x01000e00ff0877ac */ /* 0x000f220008000a00 */
[----:B------:R-:W-:Y:S01]  /*69d0*/  MOV R3, 0x0 ;  /* 0x0000000000037802 */ /* 0x000fe20000000f00 */
[----:B------:R-:W-:Y:S02]  /*69e0*/  HFMA2 R12, -RZ, RZ, 0, 5.9604644775390625e-08 ;  /* 0x00000001ff0c7431 */ /* 0x000fe400000001ff */
[----:B------:R-:W-:Y:S02]  /*69f0*/  IMAD.MOV.U32 R8, RZ, RZ, 0x192 ;  /* 0x00000192ff087424 */ /* 0x000fe400078e00ff */
[----:B------:R-:W-:Y:S01]  /*6a00*/  IMAD.MOV.U32 R13, RZ, RZ, RZ ;  /* 0x000000ffff0d7224 */ /* 0x000fe200078e00ff */
[----:B------:R-:W5:Y:S01]  /*6a10*/  LDCU.64 UR6, c[0x4][0x78] ;  /* 0x01000f00ff0677ac */ /* 0x000f620008000a00 */
[----:B-1----:R-:W1:Y:S01]  /*6a20*/  LDC.64 R2, c[0x4][R3] ;  /* 0x0100000003027b82 */ /* 0x002e620000000a00 */
[----:B------:R-:W2:Y:S01]  /*6a30*/  LDCU.64 UR4, c[0x4][0x10] ;  /* 0x01000200ff0477ac */ /* 0x000ea20008000a00 */
[----:B----4-:R-:W-:Y:S01]  /*6a40*/  MOV R5, UR9 ;  /* 0x0000000900057c02 */ /* 0x010fe20008000f00 */
[----:B------:R-:W-:Y:S01]  /*6a50*/  IMAD.U32 R4, RZ, RZ, UR8 ;  /* 0x00000008ff047e24 */ /* 0x000fe2000f8e00ff */
[----:B-----5:R-:W-:Y:S01]  /*6a60*/  MOV R7, UR7 ;  /* 0x0000000700077c02 */ /* 0x020fe20008000f00 */
[----:B------:R-:W-:Y:S01]  /*6a70*/  IMAD.U32 R6, RZ, RZ, UR6 ;  /* 0x00000006ff067e24 */ /* 0x000fe2000f8e00ff */
[----:B--2---:R-:W-:Y:S01]  /*6a80*/  MOV R11, UR5 ;  /* 0x00000005000b7c02 */ /* 0x004fe20008000f00 */
[----:B------:R-:W-:Y:S02]  /*6a90*/  IMAD.U32 R10, RZ, RZ, UR4 ;  /* 0x00000004ff0a7e24 */ /* 0x000fe4000f8e00ff */
[----:B------:R-:W-:Y:S07]  /*6aa0*/  LEPC R20, `(.L_x_109) ;  /* 0x000000001014794e */ /* 0x000fee0000000000 */
[----:B-1-3--:R-:W-:Y:S05]  /*6ab0*/  CALL.ABS.NOINC R2 ;  /* 0x0000000002007343 */ /* 0x00afea0003c00000 */
.L_x_109:
[----:B------:R-:W-:Y:S01]  /*6ac0*/  SHF.L.U32 R50, R56, 0x10, RZ ;  /* 0x0000001038327819 */ /* 0x000fe200000006ff */
[----:B------:R-:W-:Y:S05]  /*6ad0*/  WARPSYNC.ALL ;  /* 0x0000000000007948 */ /* 0x000fea0003800000 */
[----:B------:R-:W-:Y:S01]  /*6ae0*/  R2UR UR4, R48 ;  /* 0x00000000300472ca */ /* 0x000fe200000e0000 */
[----:B------:R-:W-:Y:S01]  /*6af0*/  BSSY.RECONVERGENT B0, `(.L_x_110) ;  /* 0x0000085000007945 */ /* 0x000fe20003800200 */
[----:B------:R-:W-:Y:S02]  /*6b00*/  LOP3.LUT R51, R56, 0xffff0000, RZ, 0xc0, !PT ;  /* 0xffff000038337812 */ /* 0x000fe400078ec0ff */
[----:B------:R-:W-:Y:S02]  /*6b10*/  SHF.L.U32 R52, R57, 0x10, RZ ;  /* 0x0000001039347819 */ /* 0x000fe400000006ff */
[----:B------:R-:W-:Y:S07]  /*6b20*/  ISETP.NE.AND P0, PT, R100, RZ, PT ;  /* 0x000000ff6400720c */ /* 0x000fee0003f05270 */
[----:B------:R-:W2:Y:S02]  /*6b30*/  LDTM.x32 R4, tmem[UR4] ;  /* 0x00000004000479ee */ /* 0x000ea400082c0000 */
[C---:B--2---:R-:W-:Y:S01]  /*6b40*/  FMUL R0, R47.reuse, R4 ;  /* 0x000000042f007220 */ /* 0x044fe20000400000 */
[C---:B-1----:R-:W-:Y:S01]  /*6b50*/  FMUL R2, R47.reuse, R5 ;  /* 0x000000052f027220 */ /* 0x042fe20000400000 */
[C---:B------:R-:W-:Y:S01]  /*6b60*/  FMUL R4, R47.reuse, R8 ;  /* 0x000000082f047220 */ /* 0x040fe20000400000 */
[C---:B------:R-:W-:Y:S01]  /*6b70*/  FMUL R3, R47.reuse, R6 ;  /* 0x000000062f037220 */ /* 0x040fe20000400000 */
[C---:B------:R-:W-:Y:S01]  /*6b80*/  FMUL R5, R47.reuse, R9 ;  /* 0x000000092f057220 */ /* 0x040fe20000400000 */
[C---:B------:R-:W-:Y:S01]  /*6b90*/  FMUL R8, R47.reuse, R12 ;  /* 0x0000000c2f087220 */ /* 0x040fe20000400000 */
[C---:B------:R-:W-:Y:S01]  /*6ba0*/  FMUL R6, R47.reuse, R10 ;  /* 0x0000000a2f067220 */ /* 0x040fe20000400000 */
[C---:B------:R-:W-:Y:S01]  /*6bb0*/  FMUL R9, R47.reuse, R13 ;  /* 0x0000000d2f097220 */ /* 0x040fe20000400000 */
[----:B------:R-:W-:Y:S01]  /*6bc0*/  FMUL R12, R47, R16 ;  /* 0x000000102f0c7220 */ /* 0x000fe20000400000 */
[----:B------:R-:W-:Y:S01]  /*6bd0*/  FFMA R0, R49, R50, R0 ;  /* 0x0000003231007223 */ /* 0x000fe20000000000 */
[C---:B------:R-:W-:Y:S01]  /*6be0*/  FMUL R10, R47.reuse, R14 ;  /* 0x0000000e2f0a7220 */ /* 0x040fe20000400000 */
[C---:B------:R-:W-:Y:S01]  /*6bf0*/  FMUL R13, R47.reuse, R17 ;  /* 0x000000112f0d7220 */ /* 0x040fe20000400000 */
[----:B------:R-:W-:Y:S01]  /*6c00*/  FMUL R16, R47, R20 ;  /* 0x000000142f107220 */ /* 0x000fe20000400000 */
[----:B------:R-:W-:Y:S01]  /*6c10*/  FFMA R2, R49, R51, R2 ;  /* 0x0000003331027223 */ /* 0x000fe20000000002 */
[C---:B------:R-:W-:Y:S01]  /*6c20*/  FMUL R14, R47.reuse, R18 ;  /* 0x000000122f0e7220 */ /* 0x040fe20000400000 */
[C---:B------:R-:W-:Y:S01]  /*6c30*/  FMUL R17, R47.reuse, R21 ;  /* 0x000000152f117220 */ /* 0x040fe20000400000 */
[C---:B------:R-:W-:Y:S01]  /*6c40*/  FMUL R20, R47.reuse, R24 ;  /* 0x000000182f147220 */ /* 0x040fe20000400000 */
[C---:B------:R-:W-:Y:S01]  /*6c50*/  FMUL R18, R47.reuse, R22 ;  /* 0x000000162f127220 */ /* 0x040fe20000400000 */
[C---:B------:R-:W-:Y:S01]  /*6c60*/  FMUL R21, R47.reuse, R25 ;  /* 0x000000192f157220 */ /* 0x040fe20000400000 */
[C---:B------:R-:W-:Y:S01]  /*6c70*/  FMUL R24, R47.reuse, R28 ;  /* 0x0000001c2f187220 */ /* 0x040fe20000400000 */
[C---:B------:R-:W-:Y:S01]  /*6c80*/  FMUL R22, R47.reuse, R26 ;  /* 0x0000001a2f167220 */ /* 0x040fe20000400000 */
[C---:B------:R-:W-:Y:S01]  /*6c90*/  FMUL R25, R47.reuse, R29 ;  /* 0x0000001d2f197220 */ /* 0x040fe20000400000 */
[----:B------:R-:W-:Y:S01]  /*6ca0*/  FMUL R28, R47, R32 ;  /* 0x000000202f1c7220 */ /* 0x000fe20000400000 */
[----:B------:R-:W-:Y:S01]  /*6cb0*/  LOP3.LUT R32, R57, 0xffff0000, RZ, 0xc0, !PT ;  /* 0xffff000039207812 */ /* 0x000fe200078ec0ff */
[C---:B------:R-:W-:Y:S01]  /*6cc0*/  FMUL R26, R47.reuse, R30 ;  /* 0x0000001e2f1a7220 */ /* 0x040fe20000400000 */
[----:B------:R-:W-:Y:S01]  /*6cd0*/  FMUL R29, R47, R33 ;  /* 0x000000212f1d7220 */ /* 0x000fe20000400000 */
[----:B------:R-:W-:Y:S01]  /*6ce0*/  SHF.L.U32 R33, R58, 0x10, RZ ;  /* 0x000000103a217819 */ /* 0x000fe200000006ff */
[----:B------:R-:W-:Y:S01]  /*6cf0*/  FFMA R3, R49, R52, R3 ;  /* 0x0000003431037223 */ /* 0x000fe20000000003 */
[----:B------:R-:W-:Y:S01]  /*6d00*/  F2FP.BF16.F32.PACK_AB R52, R2, R0 ;  /* 0x000000000234723e */ /* 0x000fe200000010ff */
[----:B------:R-:W-:Y:S01]  /*6d10*/  FMUL R7, R47, R7 ;  /* 0x000000072f077220 */ /* 0x000fe20000400000 */
[----:B------:R-:W-:Y:S01]  /*6d20*/  SHF.L.U32 R0, R59, 0x10, RZ ;  /* 0x000000103b007819 */ /* 0x000fe200000006ff */
[----:B------:R-:W-:Y:S01]  /*6d30*/  FMUL R30, R47, R34 ;  /* 0x000000222f1e7220 */ /* 0x000fe20000400000 */
[----:B------:R-:W-:Y:S01]  /*6d40*/  LOP3.LUT R34, R58, 0xffff0000, RZ, 0xc0, !PT ;  /* 0xffff00003a227812 */ /* 0x000fe200078ec0ff */
[----:B------:R-:W-:Y:S01]  /*6d50*/  FFMA R7, R49, R32, R7 ;  /* 0x0000002031077223 */ /* 0x000fe20000000007 */
[----:B------:R-:W-:Y:S01]  /*6d60*/  LOP3.LUT R2, R59, 0xffff0000, RZ, 0xc0, !PT ;  /* 0xffff00003b027812 */ /* 0x000fe200078ec0ff */
[----:B------:R-:W-:Y:S01]  /*6d70*/  FFMA R4, R49, R33, R4 ;  /* 0x0000002131047223 */ /* 0x000fe20000000004 */
[----:B------:R-:W-:Y:S01]  /*6d80*/  FMUL R11, R47, R11 ;  /* 0x0000000b2f0b7220 */ /* 0x000fe20000400000 */
[----:B------:R-:W-:Y:S01]  /*6d90*/  FFMA R5, R49, R34, R5 ;  /* 0x0000002231057223 */ /* 0x000fe20000000005 */
[----:B------:R-:W-:Y:S01]  /*6da0*/  F2FP.BF16.F32.PACK_AB R53, R7, R3 ;  /* 0x000000030735723e */ /* 0x000fe200000010ff */
[C---:B------:R-:W-:Y:S01]  /*6db0*/  FFMA R6, R49.reuse, R0, R6 ;  /* 0x0000000031067223 */ /* 0x040fe20000000006 */
[C---:B------:R-:W-:Y:S01]  /*6dc0*/  SHF.L.U32 R0, R60.reuse, 0x10, RZ ;  /* 0x000000103c007819 */ /* 0x040fe200000006ff */
[----:B------:R-:W-:Y:S01]  /*6dd0*/  FFMA R11, R49, R2, R11 ;  /* 0x00000002310b7223 */ /* 0x000fe2000000000b */
[----:B------:R-:W-:Y:S01]  /*6de0*/  LOP3.LUT R2, R60, 0xffff0000, RZ, 0xc0, !PT ;  /* 0xffff00003c027812 */ /* 0x000fe200078ec0ff */
[----:B------:R-:W-:Y:S01]  /*6df0*/  FMUL R15, R47, R15 ;  /* 0x0000000f2f0f7220 */ /* 0x000fe20000400000 */
[----:B------:R-:W-:Y:S01]  /*6e00*/  SHF.L.U32 R3, R61, 0x10, RZ ;  /* 0x000000103d037819 */ /* 0x000fe200000006ff */
[----:B------:R-:W-:Y:S01]  /*6e10*/  FFMA R8, R49, R0, R8 ;  /* 0x0000000031087223 */ /* 0x000fe20000000008 */
[----:B------:R-:W-:Y:S01]  /*6e20*/  LOP3.LUT R0, R61, 0xffff0000, RZ, 0xc0, !PT ;  /* 0xffff00003d007812 */ /* 0x000fe200078ec0ff */
[C---:B------:R-:W-:Y:S01]  /*6e30*/  FFMA R9, R49.reuse, R2, R9 ;  /* 0x0000000231097223 */ /* 0x040fe20000000009 */
[C---:B------:R-:W-:Y:S01]  /*6e40*/  SHF.L.U32 R2, R62.reuse, 0x10, RZ ;  /* 0x000000103e027819 */ /* 0x040fe200000006ff */
[----:B------:R-:W-:Y:S01]  /*6e50*/  FFMA R10, R49, R3, R10 ;  /* 0x00000003310a7223 */ /* 0x000fe2000000000a */
[----:B------:R-:W-:Y:S01]  /*6e60*/  SHF.L.U32 R3, R63, 0x10, RZ ;  /* 0x000000103f037819 */ /* 0x000fe200000006ff */
[C---:B------:R-:W-:Y:S01]  /*6e70*/  FFMA R15, R49.reuse, R0, R15 ;  /* 0x00000000310f7223 */ /* 0x040fe2000000000f */
[----:B------:R-:W-:Y:S01]  /*6e80*/  LOP3.LUT R0, R62, 0xffff0000, RZ, 0xc0, !PT ;  /* 0xffff00003e007812 */ /* 0x000fe200078ec0ff */
[----:B------:R-:W-:Y:S01]  /*6e90*/  FFMA R12, R49, R2, R12 ;  /* 0x00000002310c7223 */ /* 0x000fe2000000000c */
[C---:B------:R-:W-:Y:S01]  /*6ea0*/  SHF.L.U32 R2, R68.reuse, 0x10, RZ ;  /* 0x0000001044027819 */ /* 0x040fe200000006ff */
[----:B------:R-:W-:Y:S01]  /*6eb0*/  FMUL R19, R47, R19 ;  /* 0x000000132f137220 */ /* 0x000fe20000400000 */
[----:B------:R-:W-:Y:S01]  /*6ec0*/  F2FP.BF16.F32.PACK_AB R54, R5, R4 ;  /* 0x000000040536723e */ /* 0x000fe200000010ff */
[----:B------:R-:W-:Y:S01]  /*6ed0*/  FFMA R13, R49, R0, R13 ;  /* 0x00000000310d7223 */ /* 0x000fe2000000000d */
[----:B------:R-:W-:Y:S01]  /*6ee0*/  LOP3.LUT R0, R63, 0xffff0000, RZ, 0xc0, !PT ;  /* 0xffff00003f007812 */ /* 0x000fe200078ec0ff */
[----:B------:R-:W-:Y:S01]  /*6ef0*/  FFMA R14, R49, R3, R14 ;  /* 0x00000003310e7223 */ /* 0x000fe2000000000e */
[----:B------:R-:W-:Y:S01]  /*6f00*/  LOP3.LUT R3, R68, 0xffff0000, RZ, 0xc0, !PT ;  /* 0xffff000044037812 */ /* 0x000fe200078ec0ff */
[----:B------:R-:W-:Y:S01]  /*6f10*/  FMUL R23, R47, R23 ;  /* 0x000000172f177220 */ /* 0x000fe20000400000 */
[----:B------:R-:W-:Y:S01]  /*6f20*/  F2FP.BF16.F32.PACK_AB R55, R11, R6 ;  /* 0x000000060b37723e */ /* 0x000fe200000010ff */
[----:B------:R-:W-:Y:S01]  /*6f30*/  FFMA R19, R49, R0, R19 ;  /* 0x0000000031137223 */ /* 0x000fe20000000013 */
[----:B------:R-:W-:Y:S01]  /*6f40*/  SHF.L.U32 R0, R69, 0x10, RZ ;  /* 0x0000001045007819 */ /* 0x000fe200000006ff */
[----:B------:R-:W-:Y:S01]  /*6f50*/  FFMA R16, R49, R2, R16 ;  /* 0x0000000231107223 */ /* 0x000fe20000000010 */
[----:B------:R-:W-:Y:S01]  /*6f60*/  LOP3.LUT R2, R69, 0xffff0000, RZ, 0xc0, !PT ;  /* 0xffff000045027812 */ /* 0x000fe200078ec0ff */
[----:B------:R-:W-:Y:S01]  /*6f70*/  FFMA R17, R49, R3, R17 ;  /* 0x0000000331117223 */ /* 0x000fe20000000011 */
[----:B------:R-:W-:Y:S01]  /*6f80*/  SHF.L.U32 R3, R71, 0x10, RZ ;  /* 0x0000001047037819 */ /* 0x000fe200000006ff */
[----:B------:R-:W-:Y:S01]  /*6f90*/  FFMA R18, R49, R0, R18 ;  /* 0x0000000031127223 */ /* 0x000fe20000000012 */
[C---:B------:R-:W-:Y:S01]  /*6fa0*/  SHF.L.U32 R0, R70.reuse, 0x10, RZ ;  /* 0x0000001046007819 */ /* 0x040fe200000006ff */
[----:B------:R1:W-:Y:S01]  /*6fb0*/  STS.128 [R67], R52 ;  /* 0x0000003443007388 */ /* 0x0003e20000000c00 */
[----:B------:R-:W-:Y:S01]  /*6fc0*/  F2FP.BF16.F32.PACK_AB R8, R9, R8 ;  /* 0x000000080908723e */ /* 0x000fe200000010ff */
[C---:B------:R-:W-:Y:S01]  /*6fd0*/  FFMA R23, R49.reuse, R2, R23 ;  /* 0x0000000231177223 */ /* 0x040fe20000000017 */
[----:B------:R-:W-:Y:S01]  /*6fe0*/  LOP3.LUT R2, R70, 0xffff0000, RZ, 0xc0, !PT ;  /* 0xffff000046027812 */ /* 0x000fe200078ec0ff */
[----:B------:R-:W-:Y:S01]  /*6ff0*/  FFMA R20, R49, R0, R20 ;  /* 0x0000000031147223 */ /* 0x000fe20000000014 */
[----:B------:R-:W-:Y:S01]  /*7000*/  LOP3.LUT R0, R71, 0xffff0000, RZ, 0xc0, !PT ;  /* 0xffff000047007812 */ /* 0x000fe200078ec0ff */
[----:B------:R-:W-:Y:S01]  /*7010*/  FMUL R27, R47, R27 ;  /* 0x0000001b2f1b7220 */ /* 0x000fe20000400000 */
[----:B------:R-:W-:Y:S01]  /*7020*/  F2FP.BF16.F32.PACK_AB R9, R15, R10 ;  /* 0x0000000a0f09723e */ /* 0x000fe200000010ff */
[C---:B------:R-:W-:Y:S01]  /*7030*/  FFMA R21, R49.reuse, R2, R21 ;  /* 0x0000000231157223 */ /* 0x040fe20000000015 */
[C---:B------:R-:W-:Y:S01]  /*7040*/  FFMA R22, R49.reuse, R3, R22 ;  /* 0x0000000331167223 */ /* 0x040fe20000000016 */
[----:B------:R-:W-:Y:S01]  /*7050*/  FFMA R27, R49, R0, R27 ;  /* 0x00000000311b7223 */ /* 0x000fe2000000001b */
[C---:B------:R-:W-:Y:S01]  /*7060*/  SHF.L.U32 R2, R76.reuse, 0x10, RZ ;  /* 0x000000104c027819 */ /* 0x040fe200000006ff */
[C---:B------:R-:W-:Y:S01]  /*7070*/  FMUL R31, R47.reuse, R31 ;  /* 0x0000001f2f1f7220 */ /* 0x040fe20000400000 */
[----:B------:R-:W-:Y:S01]  /*7080*/  LOP3.LUT R0, R76, 0xffff0000, RZ, 0xc0, !PT ;  /* 0xffff00004c007812 */ /* 0x000fe200078ec0ff */
[----:B------:R-:W-:Y:S01]  /*7090*/  FMUL R35, R47, R35 ;  /* 0x000000232f237220 */ /* 0x000fe20000400000 */
[----:B------:R-:W-:Y:S01]  /*70a0*/  SHF.L.U32 R3, R77, 0x10, RZ ;  /* 0x000000104d037819 */ /* 0x000fe200000006ff */
[----:B------:R-:W-:Y:S01]  /*70b0*/  FFMA R24, R49, R2, R24 ;  /* 0x0000000231187223 */ /* 0x000fe20000000018 */
[----:B------:R-:W-:Y:S01]  /*70c0*/  F2FP.BF16.F32.PACK_AB R10, R13, R12 ;  /* 0x0000000c0d0a723e */ /* 0x000fe200000010ff */
[----:B------:R-:W-:Y:S01]  /*70d0*/  FFMA R25, R49, R0, R25 ;  /* 0x0000000031197223 */ /* 0x000fe20000000019 */
[----:B------:R-:W-:Y:S01]  /*70e0*/  F2FP.BF16.F32.PACK_AB R11, R19, R14 ;  /* 0x0000000e130b723e */ /* 0x000fe200000010ff */
[----:B------:R-:W-:Y:S01]  /*70f0*/  FFMA R26, R49, R3, R26 ;  /* 0x00000003311a7223 */ /* 0x000fe2000000001a */
[----:B------:R-:W-:Y:S02]  /*7100*/  LOP3.LUT R0, R77, 0xffff0000, RZ, 0xc0, !PT ;  /* 0xffff00004d007812 */ /* 0x000fe400078ec0ff */
[C---:B------:R-:W-:Y:S01]  /*7110*/  SHF.L.U32 R2, R78.reuse, 0x10, RZ ;  /* 0x000000104e027819 */ /* 0x040fe200000006ff */
[----:B------:R1:W-:Y:S01]  /*7120*/  STS.128 [R66+0x10], R8 ;  /* 0x0000100842007388 */ /* 0x0003e20000000c00 */
[----:B------:R-:W-:Y:S01]  /*7130*/  LOP3.LUT R3, R78, 0xffff0000, RZ, 0xc0, !PT ;  /* 0xffff00004e037812 */ /* 0x000fe200078ec0ff */
[----:B------:R-:W-:Y:S01]  /*7140*/  FFMA R31, R49, R0, R31 ;  /* 0x00000000311f7223 */ /* 0x000fe2000000001f */
[----:B------:R-:W-:Y:S01]  /*7150*/  SHF.L.U32 R4, R79, 0x10, RZ ;  /* 0x000000104f047819 */ /* 0x000fe200000006ff */
[----:B------:R-:W-:Y:S01]  /*7160*/  FFMA R28, R49, R2, R28 ;  /* 0x00000002311c7223 */ /* 0x000fe2000000001c */
[----:B------:R-:W-:Y:S01]  /*7170*/  F2FP.BF16.F32.PACK_AB R16, R17, R16 ;  /* 0x000000101110723e */ /* 0x000fe200000010ff */
[----:B------:R-:W-:Y:S01]  /*7180*/  FFMA R29, R49, R3, R29 ;  /* 0x00000003311d7223 */ /* 0x000fe2000000001d */
[----:B------:R-:W-:Y:S01]  /*7190*/  LOP3.LUT R5, R79, 0xffff0000, RZ, 0xc0, !PT ;  /* 0xffff00004f057812 */ /* 0x000fe200078ec0ff */
[----:B------:R-:W-:Y:S01]  /*71a0*/  FFMA R30, R49, R4, R30 ;  /* 0x00000004311e7223 */ /* 0x000fe2000000001e */
[----:B------:R-:W-:Y:S02]  /*71b0*/  F2FP.BF16.F32.PACK_AB R17, R23, R18 ;  /* 0x000000121711723e */ /* 0x000fe400000010ff */
[----:B------:R-:W-:Y:S01]  /*71c0*/  F2FP.BF16.F32.PACK_AB R18, R21, R20 ;  /* 0x000000141512723e */ /* 0x000fe200000010ff */
[----:B------:R-:W-:Y:S01]  /*71d0*/  FFMA R35, R49, R5, R35 ;  /* 0x0000000531237223 */ /* 0x000fe20000000023 */
[----:B------:R-:W-:Y:S02]  /*71e0*/  F2FP.BF16.F32.PACK_AB R19, R27, R22 ;  /* 0x000000161b13723e */ /* 0x000fe400000010ff */
[----:B------:R-:W-:Y:S02]  /*71f0*/  F2FP.BF16.F32.PACK_AB R24, R25, R24 ;  /* 0x000000181918723e */ /* 0x000fe400000010ff */
[----:B------:R-:W-:Y:S01]  /*7200*/  F2FP.BF16.F32.PACK_AB R25, R31, R26 ;  /* 0x0000001a1f19723e */ /* 0x000fe200000010ff */
[----:B------:R1:W-:Y:S01]  /*7210*/  STS.128 [R65+0x20], R16 ;  /* 0x0000201041007388 */ /* 0x0003e20000000c00 */
[----:B------:R-:W-:Y:S02]  /*7220*/  F2FP.BF16.F32.PACK_AB R26, R29, R28 ;  /* 0x0000001c1d1a723e */ /* 0x000fe400000010ff */
[----:B------:R-:W-:Y:S05]  /*7230*/  F2FP.BF16.F32.PACK_AB R27, R35, R30 ;  /* 0x0000001e231b723e */ /* 0x000fea00000010ff */
[----:B------:R1:W-:Y:S01]  /*7240*/  STS.128 [R64+0x10], R24 ;  /* 0x0000101840007388 */ /* 0x0003e20000000c00 */
[----:B------:R-:W-:Y:S01]  /*7250*/  @!PT LDS RZ, [RZ] ;  /* 0x00000000fffff984 */ /* 0x000fe20000000800 */
[----:B------:R-:W-:Y:S01]  /*7260*/  @!PT LDS RZ, [RZ] ;  /* 0x00000000fffff984 */ /* 0x000fe20000000800 */
[----:B------:R-:W-:Y:S01]  /*7270*/  @!PT LDS RZ, [RZ] ;  /* 0x00000000fffff984 */ /* 0x000fe20000000800 */
[----:B------:R-:W-:Y:S01]  /*7280*/  @!PT LDS RZ, [RZ] ;  /* 0x00000000fffff984 */ /* 0x000fe20000000800 */
[----:B------:R2:W-:Y:S07]  /*7290*/  MEMBAR.ALL.CTA ;  /* 0x0000000000007992 */ /* 0x0005ee0000008000 */
[----:B--2---:R-:W2:Y:S02]  /*72a0*/  FENCE.VIEW.ASYNC.S ;  /* 0x00000000000073c6 */ /* 0x004ea40000000000 */
[----:B--2---:R-:W-:Y:S06]  /*72b0*/  BAR.SYNC.DEFER_BLOCKING 0x1, 0x80 ;  /* 0x0042000000007b1d */ /* 0x004fec0000010000 */
[----:B------:R-:W-:Y:S05]  /*72c0*/  @P0 BRA `(.L_x_111) ;  /* 0x00000000001c0947 */ /* 0x000fea0003800000 */
[----:B------:R-:W-:Y:S01]  /*72d0*/  R2UR UR4, R72 ;  /* 0x00000000480472ca */ /* 0x000fe200000e0000 */
[----:B------:R-:W-:Y:S01]  /*72e0*/  UIADD3 UR6, UP0, UPT, UR54, 0xa80, URZ ;  /* 0x00000a8036067890 */ /* 0x000fe2000ff1e0ff */
[----:B------:R-:W-:Y:S03]  /*72f0*/  UMOV UR39, UR44 ;  /* 0x0000002c00277c82 */ /* 0x000fe60008000000 */
[----:B------:R-:W-:Y:S08]  /*7300*/  UIADD3.X UR7, UPT, UPT, URZ, UR55, URZ, UP0, !UPT ;  /* 0x00000037ff077290 */ /* 0x000ff000087fe4ff */
[----:B------:R-:W-:Y:S09]  /*7310*/  UIADD3 UR36, UPT, UPT, UR49, 0x200, UR4 ;  /* 0x0000020031247890 */ /* 0x000ff2000fffe004 */
[----:B------:R2:W-:Y:S02]  /*7320*/  UTMASTG.3D [UR36], [UR6] ;  /* 0x00000024060073b5 */ /* 0x0005e40008010000 */
[----:B--2---:R0:W-:Y:S02]  /*7330*/  UTMACMDFLUSH ;  /* 0x00000000000079b7 */ /* 0x0041e40000000000 */
.L_x_111:
[----:B------:R-:W-:Y:S05]  /*7340*/  BSYNC.RECONVERGENT B0 ;  /* 0x0000000000007941 */ /* 0x000fea0003800200 */
.L_x_110:
[----:B------:R-:W-:Y:S01]  /*7350*/  UIADD3 UR36, UPT, UPT, UR56, 0x1, URZ ;  /* 0x0000000138247890 */ /* 0x000fe2000fffe0ff */
[----:B------:R-:W-:Y:S03]  /*7360*/  BSSY.RECONVERGENT B0, `(.L_x_112) ;  /* 0x0000005000007945 */ /* 0x000fe60003800200 */
[----:B------:R-:W-:Y:S04]  /*7370*/  UISETP.NE.AND UP0, UPT, UR36, 0x3, UPT ;  /* 0x000000032400788c */ /* 0x000fe8000bf05270 */
[----:B------:R-:W-:Y:S01]  /*7380*/  USEL UR39, UR36, URZ, UP0 ;  /* 0x000000ff24277287 */ /* 0x000fe20008000000 */
[----:B------:R-:W-:Y:S11]  /*7390*/  @P0 BRA `(.L_x_113) ;  /* 0x0000000000040947 */ /* 0x000ff60003800000 */
[----:B------:R-:W-:Y:S04]  /*73a0*/  DEPBAR.LE SB0, 0x1 ;  /* 0x000080400000791a */ /* 0x000fe80000000000 */
.L_x_113:
[----:B------:R-:W-:Y:S05]  /*73b0*/  BSYNC.RECONVERGENT B0 ;  /* 0x0000000000007941 */ /* 0x000fea0003800200 */
.L_x_112:
[----:B------:R-:W-:Y:S01]  /*73c0*/  BAR.SYNC.DEFER_BLOCKING 0x1, 0x80 ;  /* 0x0042000000007b1d */ /* 0x000fe20000010000 */
[----:B------:R-:W-:Y:S01]  /*73d0*/  ISETP.NE.AND P1, PT, R104, RZ, PT ;  /* 0x000000ff6800720c */ /* 0x000fe20003f25270 */
[----:B------:R-:W-:Y:S01]  /*73e0*/  UISETP.NE.AND UP0, UPT, UR51, URZ, UPT ;  /* 0x000000ff3300728c */ /* 0x000fe2000bf05270 */
[----:B------:R-:W-:Y:S11]  /*73f0*/  LEA R3, R74, UR49, 0x3 ;  /* 0x000000314a037c11 */ /* 0x000ff6000f8e18ff */
[----:B------:R-:W-:Y:S01]  /*7400*/  @P1 SHF.L.U32 R4, R107, 0x1f, RZ ;  /* 0x0000001f6b041819 */ /* 0x000fe200000006ff */
[----:B------:R-:W-:Y:S06]  /*7410*/  BRA.U !UP0, `(.L_x_114) ;  /* 0x0000000108247547 */ /* 0x000fec000b800000 */
[----:B------:R-:W2:Y:S01]  /*7420*/  S2R R0, SR_CgaCtaId ;  /* 0x0000000000007919 */ /* 0x000ea20000008800 */
[----:B------:R-:W-:Y:S01]  /*7430*/  IMAD.U32 R2, RZ, RZ, UR50 ;  /* 0x00000032ff027e24 */ /* 0x000fe2000f8e00ff */
[----:B------:R-:W-:Y:S04]  /*7440*/  UIADD3 UR50, UPT, UPT, UR50, 0x1, URZ ;  /* 0x0000000132327890 */ /* 0x000fe8000fffe0ff */
[----:B------:R-:W-:Y:S01]  /*7450*/  @P1 LEA R2, R2, UR49, 0x3 ;  /* 0x0000003102021c11 */ /* 0x000fe2000f8e18ff */
[----:B------:R-:W-:Y:S04]  /*7460*/  UISETP.NE.AND UP0, UPT, UR50, 0x3, UPT ;  /* 0x000000033200788c */ /* 0x000fe8000bf05270 */
[----:B------:R-:W-:Y:S01]  /*7470*/  @P1 VIADD R2, R2, 0x98 ;  /* 0x0000009802021836 */ /* 0x000fe20000000000 */
[----:B------:R-:W-:Y:S04]  /*7480*/  USEL UR50, UR50, URZ, UP0 ;  /* 0x000000ff32327287 */ /* 0x000fe80008000000 */
[----:B--2---:R-:W-:Y:S04]  /*7490*/  @P1 PRMT R0, R0, 0x654, R2 ;  /* 0x0000065400001816 */ /* 0x004fe80000000002 */
[----:B------:R2:W-:Y:S04]  /*74a0*/  @P1 SYNCS.ARRIVE.TRANS64.RED.A1T0 RZ, [R0+URZ], RZ ;  /* 0x000000ff00ff19a7 */ /* 0x0005e800081004ff */
.L_x_114:
[----:B------:R-:W4:Y:S01]  /*74b0*/  @P1 SYNCS.PHASECHK.TRANS64.TRYWAIT P0, [R3+URZ+0x80], R4 ;  /* 0x00008004030015a7 */ /* 0x000f2200080011ff */
[----:B------:R-:W-:Y:S01]  /*74c0*/  BSSY B1, `(.L_x_115) ;  /* 0x0000015000017945 */ /* 0x000fe20003800000 */
[----:B----4-:R-:W-:Y:S03]  /*74d0*/  @P1 SEL R75, RZ, 0x1, !P0 ;  /* 0x00000001ff4b1807 */ /* 0x010fe60004000000 */
[----:B------:R-:W-:Y:S05]  /*74e0*/  @!P1 BRA `(.L_x_116) ;  /* 0x0000000000489947 */ /* 0x000fea0003800000 */
[----:B------:R-:W-:Y:S01]  /*74f0*/  ISETP.NE.AND P1, PT, R108, RZ, PT ;  /* 0x000000ff6c00720c */ /* 0x000fe20003f25270 */
[----:B------:R-:W-:Y:S01]  /*7500*/  BSSY B0, `(.L_x_117) ;  /* 0x000000a000007945 */ /* 0x000fe20003800000 */
[----:B------:R-:W-:Y:S11]  /*7510*/  ISETP.NE.AND P0, PT, R75, RZ, PT ;  /* 0x000000ff4b00720c */ /* 0x000ff60003f05270 */
[----:B------:R-:W-:Y:S04]  /*7520*/  @P1 IMAD R74, R74, 0x2000, R99 ;  /* 0x000020004a4a1824 */ /* 0x000fe800078e0263 */
[----:B------:R-:W-:Y:S01]  /*7530*/  @P1 IMAD.IADD R4, R106, 0x1, R74 ;  /* 0x000000016a041824 */ /* 0x000fe200078e024a */
[----:B------:R-:W-:Y:S03]  /*7540*/  @P1 IADD3 R2, PT, PT, R105, R74, RZ ;  /* 0x0000004a69021210 */ /* 0x000fe60007ffe0ff */
[----:B--2---:R-:W-:Y:S01]  /*7550*/  @P1 IMAD.IADD R0, R98, 0x1, R4 ;  /* 0x0000000162001824 */ /* 0x004fe200078e0204 */
[----:B------:R-:W-:Y:S06]  /*7560*/  @P0 BRA `(.L_x_118) ;  /* 0x00000000000c0947 */ /* 0x000fec0003800000 */
[----:B------:R-:W-:Y:S04]  /*7570*/  SHF.L.U32 R107, R107, 0x1f, RZ ;  /* 0x0000001f6b6b7819 */ /* 0x000fe800000006ff */
[----:B------:R-:W2:Y:S02]  /*7580*/  SYNCS.PHASECHK.TRANS64.TRYWAIT P0, [R3+URZ+0x80], R107 ;  /* 0x0000806b030075a7 */ /* 0x000ea400080011ff */
[----:B--2---:R-:W-:Y:S05]  /*7590*/  @!P0 BRA `(.L_x_119) ;  /* 0x00000018005c8947 */ /* 0x004fea0003800000 */
.L_x_118:
[----:B------:R-:W-:Y:S05]  /*75a0*/  BSYNC B0 ;  /* 0x0000000000007941 */ /* 0x000fea0003800000 */
.L_x_117:
[----:B------:R-:W-:Y:S11]  /*75b0*/  ISETP.NE.AND P0, PT, R108, RZ, PT ;  /* 0x000000ff6c00720c */ /* 0x000ff60003f05270 */
[----:B------:R-:W-:Y:S02]  /*75c0*/  @!UPT UIADD3 URZ, UPT, UPT, URZ, URZ, URZ ;  /* 0x000000fffffff290 */ /* 0x000fe4000fffe0ff */
[----:B------:R4:W1:Y:S04]  /*75d0*/  @P0 LDS.128 R56, [R74] ;  /* 0x000000004a380984 */ /* 0x0008680000000c00 */
[----:B------:R4:W1:Y:S04]  /*75e0*/  @P0 LDS.128 R68, [R2+0x20] ;  /* 0x0000200002440984 */ /* 0x0008680000000c00 */
[----:B------:R4:W1:Y:S04]  /*75f0*/  @P0 LDS.128 R60, [R4+0x10] ;  /* 0x00001000043c0984 */ /* 0x0008680000000c00 */
[----:B------:R4:W1:Y:S02]  /*7600*/  @P0 LDS.128 R76, [R0+0x10] ;  /* 0x00001000004c0984 */ /* 0x0008640000000c00 */
.L_x_116:
[----:B------:R-:W-:Y:S05]  /*7610*/  BSYNC B1 ;  /* 0x0000000000017941 */ /* 0x000fea0003800000 */
.L_x_115:
[----:B--2-4-:R-:W-:Y:S05]  /*7620*/  VIADD R0, R48, 0x20 ;  /* 0x0000002030007836 */ /* 0x014fea0000000000 */
[----:B------:R-:W-:Y:S04]  /*7630*/  SHF.R.U32.HI R0, RZ, 0x15, R0 ;  /* 0x00000015ff007819 */ /* 0x000fe80000011600 */
[----:B------:R-:W-:Y:S11]  /*7640*/  LOP3.LUT P0, RZ, R0, 0x3, R92, 0x48, !PT ;  /* 0x0000000300ff7812 */ /* 0x000ff6000780485c */
[----:B------:R-:W-:Y:S02]  /*7650*/  @!UPT UIADD3 URZ, UPT, UPT, URZ, URZ, URZ ;  /* 0x000000fffffff290 */ /* 0x000fe4000fffe0ff */
[----:B------:R-:W-:Y:S05]  /*7660*/  @!P0 BRA `(.L_x_120) ;  /* 0x0000000000408947 */ /* 0x000fea0003800000 */
[----:B------:R-:W2:Y:S01]  /*7670*/  LDCU.64 UR8, c[0x4][0x70] ;  /* 0x01000e00ff0877ac */ /* 0x000ea20008000a00 */
[----:B------:R-:W-:Y:S01]  /*7680*/  MOV R3, 0x0 ;  /* 0x0000000000037802 */ /* 0x000fe20000000f00 */
[----:B------:R-:W-:Y:S02]  /*7690*/  HFMA2 R12, -RZ, RZ, 0, 5.9604644775390625e-08 ;  /* 0x00000001ff0c7431 */ /* 0x000fe400000001ff */
[----:B-1----:R-:W-:Y:S02]  /*76a0*/  IMAD.MOV.U32 R8, RZ, RZ, 0x192 ;  /* 0x00000192ff087424 */ /* 0x002fe400078e00ff */
[----:B------:R-:W-:Y:S01]  /*76b0*/  IMAD.MOV.U32 R13, RZ, RZ, RZ ;  /* 0x000000ffff0d7224 */ /* 0x000fe200078e00ff */
[----:B------:R-:W1:Y:S01]  /*76c0*/  LDCU.64 UR6, c[0x4][0x78] ;  /* 0x01000f00ff0677ac */ /* 0x000e620008000a00 */
[----:B------:R-:W4:Y:S01]  /*76d0*/  LDC.64 R2, c[0x4][R3] ;  /* 0x0100000003027b82 */ /* 0x000f220000000a00 */
[----:B------:R-:W5:Y:S01]  /*76e0*/  LDCU.64 UR4, c[0x4][0x10] ;  /* 0x01000200ff0477ac */ /* 0x000f620008000a00 */
[----:B--2---:R-:W-:Y:S01]  /*76f0*/  MOV R5, UR9 ;  /* 0x0000000900057c02 */ /* 0x004fe20008000f00 */
[----:B------:R-:W-:Y:S01]  /*7700*/  IMAD.U32 R4, RZ, RZ, UR8 ;  /* 0x00000008ff047e24 */ /* 0x000fe2000f8e00ff */
[----:B-1----:R-:W-:Y:S01]  /*7710*/  MOV R7, UR7 ;  /* 0x0000000700077c02 */ /* 0x002fe20008000f00 */
[----:B------:R-:W-:Y:S01]  /*7720*/  IMAD.U32 R6, RZ, RZ, UR6 ;  /* 0x00000006ff067e24 */ /* 0x000fe2000f8e00ff */
[----:B-----5:R-:W-:Y:S01]  /*7730*/  MOV R11, UR5 ;  /* 0x00000005000b7c02 */ /* 0x020fe20008000f00 */
[----:B------:R-:W-:Y:S02]  /*7740*/  IMAD.U32 R10, RZ, RZ, UR4 ;  /* 0x00000004ff0a7e24 */ /* 0x000fe4000f8e00ff */
[----:B------:R-:W-:Y:S07]  /*7750*/  LEPC R20, `(.L_x_120) ;  /* 0x000000001014794e */ /* 0x000fee0000000000 */
[----:B---34-:R-:W-:Y:S05]  /*7760*/  CALL.ABS.NOINC R2 ;  /* 0x0000000002007343 */ /* 0x018fea0003c00000 */
.L_x_120:
[----:B------:R-:W-:Y:S01]  /*7770*/  ISETP.NE.AND P0, PT, R100, RZ, PT ;  /* 0x000000ff6400720c */ /* 0x000fe20003f05270 */
[----:B------:R-:W-:Y:S05]  /*7780*/  WARPSYNC.ALL ;  /* 0x0000000000007948 */ /* 0x000fea0003800000 */
[----:B------:R-:W-:Y:S01]  /*7790*/  R2UR UR4, R48 ;  /* 0x00000000300472ca */ /* 0x000fe200000e0000 */
[----:B------:R-:W-:Y:S01]  /*77a0*/  USHF.L.U32 UR8, UR39, 0xd, URZ ;  /* 0x0000000d27087899 */ /* 0x000fe200080006ff */
[----:B------:R-:W-:Y:S01]  /*77b0*/  R2UR UR5, R73 ;  /* 0x00000000490572ca */ /* 0x000fe200000e0000 */
[----:B------:R-:W-:Y:S01]  /*77c0*/  BSSY.RECONVERGENT B0, `(.L_x_121) ;  /* 0x000008e000007945 */ /* 0x000fe20003800200 */
[C---:B-1----:R-:W-:Y:S02]  /*77d0*/  SHF.L.U32 R0, R56.reuse, 0x10, RZ ;  /* 0x0000001038007819 */ /* 0x042fe400000006ff */
[----:B------:R-:W-:Y:S02]  /*77e0*/  LOP3.LUT R2, R56, 0xffff0000, RZ, 0xc0, !PT ;  /* 0xffff000038027812 */ /* 0x000fe400078ec0ff */
[C---:B------:R-:W-:Y:S02]  /*77f0*/  SHF.L.U32 R3, R57.reuse, 0x10, RZ ;  /* 0x0000001039037819 */ /* 0x040fe400000006ff */
[----:B------:R-:W-:Y:S02]  /*7800*/  LOP3.LUT R48, R57, 0xffff0000, RZ, 0xc0, !PT ;  /* 0xffff000039307812 */ /* 0x000fe400078ec0ff */
[C---:B------:R-:W-:Y:S01]  /*7810*/  SHF.L.U32 R50, R58.reuse, 0x10, RZ ;  /* 0x000000103a327819 */ /* 0x040fe200000006ff */
[----:B------:R-:W1:Y:S01]  /*7820*/  LDTM.x32 R4, tmem[UR4+0x20] ;  /* 0x00002004000479ee */ /* 0x000e6200082c0000 */
[----:B------:R-:W-:Y:S01]  /*7830*/  LOP3.LUT R51, R58, 0xffff0000, RZ, 0xc0, !PT ;  /* 0xffff00003a337812 */ /* 0x000fe200078ec0ff */
[----:B------:R-:W-:Y:S01]  /*7840*/  NOP ;  /* 0x0000000000007918 */ /* 0x000fe20000000000 */
[C---:B------:R-:W-:Y:S01]  /*7850*/  SHF.L.U32 R52, R59.reuse, 0x10, RZ ;  /* 0x000000103b347819 */ /* 0x040fe200000006ff */
[----:B------:R-:W-:Y:S01]  /*7860*/  UIADD3 UR5, UPT, UPT, UR5, 0xf0, URZ ;  /* 0x000000f005057890 */ /* 0x000fe2000fffe0ff */
[----:B------:R-:W-:Y:S02]  /*7870*/  LOP3.LUT R53, R59, 0xffff0000, RZ, 0xc0, !PT ;  /* 0xffff00003b357812 */ /* 0x000fe400078ec0ff */
[C---:B------:R-:W-:Y:S01]  /*7880*/  SHF.L.U32 R54, R60.reuse, 0x10, RZ ;  /* 0x000000103c367819 */ /* 0x040fe200000006ff */
[----:B------:R-:W-:Y:S01]  /*7890*/  UPRMT UR5, UR45, 0x654, UR5 ;  /* 0x000006542d057896 */ /* 0x000fe20008000005 */
[----:B------:R-:W-:Y:S02]  /*78a0*/  LOP3.LUT R55, R60, 0xffff0000, RZ, 0xc0, !PT ;  /* 0xffff00003c377812 */ /* 0x000fe400078ec0ff */
[C---:B------:R-:W-:Y:S02]  /*78b0*/  SHF.L.U32 R56, R61.reuse, 0x10, RZ ;  /* 0x000000103d387819 */ /* 0x040fe400000006ff */
[----:B------:R-:W-:Y:S02]  /*78c0*/  LOP3.LUT R57, R61, 0xffff0000, RZ, 0xc0, !PT ;  /* 0xffff00003d397812 */ /* 0x000fe400078ec0ff */
[C---:B------:R-:W-:Y:S02]  /*78d0*/  SHF.L.U32 R58, R62.reuse, 0x10, RZ ;  /* 0x000000103e3a7819 */ /* 0x040fe400000006ff */
[----:B------:R-:W-:Y:S01]  /*78e0*/  LOP3.LUT R59, R62, 0xffff0000, RZ, 0xc0, !PT ;  /* 0xffff00003e3b7812 */ /* 0x000fe200078ec0ff */
[----:B-1----:R-:W-:Y:S01]  /*78f0*/  SYNCS.ARRIVE.TRANS64.RED.A1T0 RZ, [UR5], RZ ;  /* 0x000000ffffff79a7 */ /* 0x002fe20008100405 */
[C---:B------:R-:W-:Y:S02]  /*7900*/  SHF.L.U32 R60, R63.reuse, 0x10, RZ ;  /* 0x000000103f3c7819 */ /* 0x040fe400000006ff */
[----:B------:R-:W-:Y:S02]  /*7910*/  LOP3.LUT R61, R63, 0xffff0000, RZ, 0xc0, !PT ;  /* 0xffff00003f3d7812 */ /* 0x000fe400078ec0ff */
[C---:B------:R-:W-:Y:S01]  /*7920*/  SHF.L.U32 R62, R68.reuse, 0x10, RZ ;  /* 0x00000010443e7819 */ /* 0x040fe200000006ff */
[C---:B------:R-:W-:Y:S01]  /*7930*/  FMUL R4, R47.reuse, R4 ;  /* 0x000000042f047220 */ /* 0x040fe20000400000 */
[----:B------:R-:W-:Y:S01]  /*7940*/  LOP3.LUT R63, R68, 0xffff0000, RZ, 0xc0, !PT ;  /* 0xffff0000443f7812 */ /* 0x000fe200078ec0ff */
[----:B------:R-:W-:Y:S01]  /*7950*/  FMUL R5, R47, R5 ;  /* 0x000000052f057220 */ /* 0x000fe20000400000 */
[----:B---3--:R-:W-:Y:S01]  /*7960*/  SHF.L.U32 R64, R69, 0x10, RZ ;  /* 0x0000001045407819 */ /* 0x008fe200000006ff */
[----:B------:R-:W-:Y:S01]  /*7970*/  FMUL R6, R47, R6 ;  /* 0x000000062f067220 */ /* 0x000fe20000400000 */
[----:B------:R-:W-:Y:S01]  /*7980*/  LOP3.LUT R65, R69, 0xffff0000, RZ, 0xc0, !PT ;  /* 0xffff000045417812 */ /* 0x000fe200078ec0ff */
[----:B------:R-:W-:Y:S01]  /*7990*/  FMUL R7, R47, R7 ;  /* 0x000000072f077220 */ /* 0x000fe20000400000 */
[----:B------:R-:W-:Y:S01]  /*79a0*/  SHF.L.U32 R66, R70, 0x10, RZ ;  /* 0x0000001046427819 */ /* 0x000fe200000006ff */
[----:B------:R-:W-:Y:S01]  /*79b0*/  FFMA R4, R49, R0, R4 ;  /* 0x0000000031047223 */ /* 0x000fe20000000004 */
[C---:B------:R-:W-:Y:S01]  /*79c0*/  SHF.L.U32 R74, R78.reuse, 0x10, RZ ;  /* 0x000000104e4a7819 */ /* 0x040fe200000006ff */
[----:B------:R-:W-:Y:S01]  /*79d0*/  FMUL R8, R47, R8 ;  /* 0x000000082f087220 */ /* 0x000fe20000400000 */
[----:B------:R-:W-:Y:S01]  /*79e0*/  LOP3.LUT R75, R78, 0xffff0000, RZ, 0xc0, !PT ;  /* 0xffff00004e4b7812 */ /* 0x000fe200078ec0ff */
[C---:B------:R-:W-:Y:S01]  /*79f0*/  FFMA R5, R49.reuse, R2, R5 ;  /* 0x0000000231057223 */ /* 0x040fe20000000005 */
[----:B------:R-:W-:Y:S01]  /*7a00*/  LOP3.LUT R67, R70, 0xffff0000, RZ, 0xc0, !PT ;  /* 0xffff000046437812 */ /* 0x000fe200078ec0ff */
[C---:B------:R-:W-:Y:S01]  /*7a10*/  FFMA R6, R49.reuse, R3, R6 ;  /* 0x0000000331067223 */ /* 0x040fe20000000006 */
[----:B------:R-:W-:Y:S01]  /*7a20*/  FFMA R7, R49, R48, R7 ;  /* 0x0000003031077223 */ /* 0x000fe20000000007 */
[----:B------:R-:W-:Y:S01]  /*7a30*/  IADD3 R78, PT, PT, R99, UR8, RZ ;  /* 0x00000008634e7c10 */ /* 0x000fe2000fffe0ff */
[----:B------:R-:W-:Y:S01]  /*7a40*/  FFMA R8, R49, R50, R8 ;  /* 0x0000003231087223 */ /* 0x000fe20000000008 */
[----:B------:R-:W-:Y:S01]  /*7a50*/  F2FP.BF16.F32.PACK_AB R4, R5, R4 ;  /* 0x000000040504723e */ /* 0x000fe200000010ff */
[----:B------:R-:W-:Y:S01]  /*7a60*/  FMUL R9, R47, R9 ;  /* 0x000000092f097220 */ /* 0x000fe20000400000 */
[----:B------:R-:W-:Y:S01]  /*7a70*/  F2FP.BF16.F32.PACK_AB R5, R7, R6 ;  /* 0x000000060705723e */ /* 0x000fe200000010ff */
[----:B------:R-:W-:Y:S01]  /*7a80*/  FMUL R0, R47, R10 ;  /* 0x0000000a2f007220 */ /* 0x000fe20000400000 */
[-C--:B------:R-:W-:Y:S01]  /*7a90*/  IADD3 R106, PT, PT, R106, R78.reuse, RZ ;  /* 0x0000004e6a6a7210 */ /* 0x080fe20007ffe0ff */
[----:B------:R-:W-:Y:S01]  /*7aa0*/  FFMA R9, R49, R51, R9 ;  /* 0x0000003331097223 */ /* 0x000fe20000000009 */
[----:B------:R-:W-:Y:S01]  /*7ab0*/  IADD3 R105, PT, PT, R105, R78, RZ ;  /* 0x0000004e69697210 */ /* 0x000fe20007ffe0ff */
[----:B------:R-:W-:Y:S01]  /*7ac0*/  FFMA R0, R49, R52, R0 ;  /* 0x0000003431007223 */ /* 0x000fe20000000000 */
[C---:B------:R-:W-:Y:S01]  /*7ad0*/  FMUL R2, R47.reuse, R11 ;  /* 0x0000000b2f027220 */ /* 0x040fe20000400000 */
[----:B------:R-:W-:Y:S01]  /*7ae0*/  FMUL R3, R47, R12 ;  /* 0x0000000c2f037220 */ /* 0x000fe20000400000 */
[----:B------:R-:W-:Y:S01]  /*7af0*/  F2FP.BF16.F32.PACK_AB R6, R9, R8 ;  /* 0x000000080906723e */ /* 0x000fe200000010ff */
[----:B------:R-:W-:Y:S01]  /*7b00*/  FMUL R10, R47, R13 ;  /* 0x0000000d2f0a7220 */ /* 0x000fe20000400000 */
[C---:B------:R-:W-:Y:S01]  /*7b10*/  FFMA R2, R49.reuse, R53, R2 ;  /* 0x0000003531027223 */ /* 0x040fe20000000002 */
[----:B------:R-:W-:Y:S01]  /*7b20*/  FFMA R3, R49, R54, R3 ;  /* 0x0000003631037223 */ /* 0x000fe20000000003 */
[----:B------:R-:W-:Y:S01]  /*7b30*/  FMUL R11, R47, R14 ;  /* 0x0000000e2f0b7220 */ /* 0x000fe20000400000 */
[----:B------:R-:W-:Y:S01]  /*7b40*/  FFMA R10, R49, R55, R10 ;  /* 0x00000037310a7223 */ /* 0x000fe2000000000a */
[C---:B------:R-:W-:Y:S01]  /*7b50*/  FMUL R15, R47.reuse, R15 ;  /* 0x0000000f2f0f7220 */ /* 0x040fe20000400000 */
[C---:B------:R-:W-:Y:S01]  /*7b60*/  FMUL R12, R47.reuse, R16 ;  /* 0x000000102f0c7220 */ /* 0x040fe20000400000 */
[----:B------:R-:W-:Y:S01]  /*7b70*/  FMUL R13, R47, R17 ;  /* 0x000000112f0d7220 */ /* 0x000fe20000400000 */
[----:B------:R-:W-:Y:S01]  /*7b80*/  FFMA R11, R49, R56, R11 ;  /* 0x00000038310b7223 */ /* 0x000fe2000000000b */
[----:B------:R-:W-:Y:S01]  /*7b90*/  FMUL R14, R47, R18 ;  /* 0x000000122f0e7220 */ /* 0x000fe20000400000 */
[----:B------:R-:W-:Y:S01]  /*7ba0*/  FFMA R15, R49, R57, R15 ;  /* 0x00000039310f7223 */ /* 0x000fe2000000000f */
[----:B------:R-:W-:Y:S01]  /*7bb0*/  FMUL R19, R47, R19 ;  /* 0x000000132f137220 */ /* 0x000fe20000400000 */
[----:B------:R-:W-:Y:S01]  /*7bc0*/  F2FP.BF16.F32.PACK_AB R7, R2, R0 ;  /* 0x000000000207723e */ /* 0x000fe200000010ff */
[----:B------:R-:W-:Y:S01]  /*7bd0*/  FFMA R12, R49, R58, R12 ;  /* 0x0000003a310c7223 */ /* 0x000fe2000000000c */
[----:B------:R-:W-:Y:S01]  /*7be0*/  FMUL R16, R47, R20 ;  /* 0x000000142f107220 */ /* 0x000fe20000400000 */
[----:B------:R-:W-:Y:S01]  /*7bf0*/  FFMA R13, R49, R59, R13 ;  /* 0x0000003b310d7223 */ /* 0x000fe2000000000d */
[----:B------:R-:W-:Y:S01]  /*7c00*/  FMUL R17, R47, R21 ;  /* 0x000000152f117220 */ /* 0x000fe20000400000 */
[----:B------:R1:W-:Y:S01]  /*7c10*/  STS.128 [R99+UR8], R4 ;  /* 0x0000000463007988 */ /* 0x0003e20008000c08 */
[----:B------:R-:W-:Y:S01]  /*7c20*/  SHF.L.U32 R68, R71, 0x10, RZ ;  /* 0x0000001047447819 */ /* 0x000fe200000006ff */
[----:B------:R-:W-:Y:S01]  /*7c30*/  FFMA R14, R49, R60, R14 ;  /* 0x0000003c310e7223 */ /* 0x000fe2000000000e */
[----:B------:R-:W-:Y:S01]  /*7c40*/  LOP3.LUT R69, R71, 0xffff0000, RZ, 0xc0, !PT ;  /* 0xffff000047457812 */ /* 0x000fe200078ec0ff */
[----:B------:R-:W-:Y:S01]  /*7c50*/  FMUL R18, R47, R22 ;  /* 0x000000162f127220 */ /* 0x000fe20000400000 */
[----:B------:R-:W-:Y:S01]  /*7c60*/  SHF.L.U32 R70, R76, 0x10, RZ ;  /* 0x000000104c467819 */ /* 0x000fe200000006ff */
[----:B------:R-:W-:Y:S01]  /*7c70*/  FFMA R19, R49, R61, R19 ;  /* 0x0000003d31137223 */ /* 0x000fe20000000013 */
[----:B------:R-:W-:Y:S01]  /*7c80*/  FMUL R23, R47, R23 ;  /* 0x000000172f177220 */ /* 0x000fe20000400000 */
[----:B------:R-:W-:Y:S01]  /*7c90*/  FFMA R16, R49, R62, R16 ;  /* 0x0000003e31107223 */ /* 0x000fe20000000010 */
[----:B------:R-:W-:Y:S01]  /*7ca0*/  FMUL R20, R47, R24 ;  /* 0x000000182f147220 */ /* 0x000fe20000400000 */
[----:B------:R-:W-:Y:S01]  /*7cb0*/  FFMA R17, R49, R63, R17 ;  /* 0x0000003f31117223 */ /* 0x000fe20000000011 */
[----:B------:R-:W-:Y:S01]  /*7cc0*/  FMUL R21, R47, R25 ;  /* 0x000000192f157220 */ /* 0x000fe20000400000 */
[----:B------:R-:W-:Y:S01]  /*7cd0*/  FFMA R18, R49, R64, R18 ;  /* 0x0000004031127223 */ /* 0x000fe20000000012 */
[----:B------:R-:W-:Y:S01]  /*7ce0*/  FMUL R22, R47, R26 ;  /* 0x0000001a2f167220 */ /* 0x000fe20000400000 */
[----:B------:R-:W-:Y:S01]  /*7cf0*/  F2FP.BF16.F32.PACK_AB R8, R10, R3 ;  /* 0x000000030a08723e */ /* 0x000fe200000010ff */
[----:B------:R-:W-:Y:S01]  /*7d00*/  FFMA R23, R49, R65, R23 ;  /* 0x0000004131177223 */ /* 0x000fe20000000017 */
[----:B------:R-:W-:Y:S01]  /*7d10*/  F2FP.BF16.F32.PACK_AB R9, R15, R11 ;  /* 0x0000000b0f09723e */ /* 0x000fe200000010ff */
[----:B------:R-:W-:Y:S01]  /*7d20*/  FMUL R27, R47, R27 ;  /* 0x0000001b2f1b7220 */ /* 0x000fe20000400000 */
[----:B------:R-:W-:Y:S01]  /*7d30*/  F2FP.BF16.F32.PACK_AB R10, R13, R12 ;  /* 0x0000000c0d0a723e */ /* 0x000fe200000010ff */
[----:B------:R-:W-:Y:S01]  /*7d40*/  FFMA R20, R49, R66, R20 ;  /* 0x0000004231147223 */ /* 0x000fe20000000014 */
[----:B------:R-:W-:Y:S01]  /*7d50*/  F2FP.BF16.F32.PACK_AB R11, R19, R14 ;  /* 0x0000000e130b723e */ /* 0x000fe200000010ff */
[----:B------:R-:W-:Y:S01]  /*7d60*/  FMUL R24, R47, R28 ;  /* 0x0000001c2f187220 */ /* 0x000fe20000400000 */
[----:B------:R-:W-:Y:S01]  /*7d70*/  LOP3.LUT R71, R76, 0xffff0000, RZ, 0xc0, !PT ;  /* 0xffff00004c477812 */ /* 0x000fe200078ec0ff */
[----:B------:R-:W-:Y:S01]  /*7d80*/  FFMA R21, R49, R67, R21 ;  /* 0x0000004331157223 */ /* 0x000fe20000000015 */
[----:B------:R-:W-:Y:S01]  /*7d90*/  SHF.L.U32 R72, R77, 0x10, RZ ;  /* 0x000000104d487819 */ /* 0x000fe200000006ff */
[----:B------:R1:W-:Y:S01]  /*7da0*/  STS.128 [R106+0x10], R8 ;  /* 0x000010086a007388 */ /* 0x0003e20000000c00 */
[----:B------:R-:W-:Y:S01]  /*7db0*/  FMUL R25, R47, R29 ;  /* 0x0000001d2f197220 */ /* 0x000fe20000400000 */
[----:B------:R-:W-:Y:S01]  /*7dc0*/  FFMA R22, R49, R68, R22 ;  /* 0x0000004431167223 */ /* 0x000fe20000000016 */
[----:B------:R-:W-:Y:S01]  /*7dd0*/  LOP3.LUT R73, R77, 0xffff0000, RZ, 0xc0, !PT ;  /* 0xffff00004d497812 */ /* 0x000fe200078ec0ff */
[----:B------:R-:W-:Y:S01]  /*7de0*/  FMUL R26, R47, R30 ;  /* 0x0000001e2f1a7220 */ /* 0x000fe20000400000 */
[----:B------:R-:W-:Y:S01]  /*7df0*/  FFMA R27, R49, R69, R27 ;  /* 0x00000045311b7223 */ /* 0x000fe2000000001b */
[----:B------:R-:W-:Y:S01]  /*7e00*/  FMUL R31, R47, R31 ;  /* 0x0000001f2f1f7220 */ /* 0x000fe20000400000 */
[----:B------:R-:W-:Y:S01]  /*7e10*/  FFMA R24, R49, R70, R24 ;  /* 0x0000004631187223 */ /* 0x000fe20000000018 */
[----:B------:R-:W-:Y:S01]  /*7e20*/  FMUL R28, R47, R32 ;  /* 0x000000202f1c7220 */ /* 0x000fe20000400000 */
[----:B------:R-:W-:Y:S01]  /*7e30*/  FFMA R25, R49, R71, R25 ;  /* 0x0000004731197223 */ /* 0x000fe20000000019 */
[----:B------:R-:W-:Y:S01]  /*7e40*/  SHF.L.U32 R76, R79, 0x10, RZ ;  /* 0x000000104f4c7819 */ /* 0x000fe200000006ff */
[----:B------:R-:W-:Y:S01]  /*7e50*/  FMUL R29, R47, R33 ;  /* 0x000000212f1d7220 */ /* 0x000fe20000400000 */
[----:B------:R-:W-:Y:S01]  /*7e60*/  F2FP.BF16.F32.PACK_AB R16, R17, R16 ;  /* 0x000000101110723e */ /* 0x000fe200000010ff */
[----:B------:R-:W-:Y:S01]  /*7e70*/  FFMA R26, R49, R72, R26 ;  /* 0x00000048311a7223 */ /* 0x000fe2000000001a */
[----:B------:R-:W-:Y:S01]  /*7e80*/  LOP3.LUT R77, R79, 0xffff0000, RZ, 0xc0, !PT ;  /* 0xffff00004f4d7812 */ /* 0x000fe200078ec0ff */
[----:B------:R-:W-:Y:S01]  /*7e90*/  FMUL R30, R47, R34 ;  /* 0x000000222f1e7220 */ /* 0x000fe20000400000 */
[----:B------:R-:W-:Y:S01]  /*7ea0*/  F2FP.BF16.F32.PACK_AB R17, R23, R18 ;  /* 0x000000121711723e */ /* 0x000fe200000010ff */
[----:B------:R-:W-:Y:S01]  /*7eb0*/  FFMA R31, R49, R73, R31 ;  /* 0x00000049311f7223 */ /* 0x000fe2000000001f */
[----:B------:R-:W-:Y:S01]  /*7ec0*/  FMUL R35, R47, R35 ;  /* 0x000000232f237220 */ /* 0x000fe20000400000 */
[----:B------:R-:W-:Y:S01]  /*7ed0*/  F2FP.BF16.F32.PACK_AB R18, R21, R20 ;  /* 0x000000141512723e */ /* 0x000fe200000010ff */
[----:B------:R-:W-:Y:S01]  /*7ee0*/  FFMA R28, R49, R74, R28 ;  /* 0x0000004a311c7223 */ /* 0x000fe2000000001c */
[----:B------:R-:W-:Y:S01]  /*7ef0*/  F2FP.BF16.F32.PACK_AB R19, R27, R22 ;  /* 0x000000161b13723e */ /* 0x000fe200000010ff */
[C---:B------:R-:W-:Y:S01]  /*7f00*/  FFMA R29, R49.reuse, R75, R29 ;  /* 0x0000004b311d7223 */ /* 0x040fe2000000001d */
[C---:B------:R-:W-:Y:S01]  /*7f10*/  FFMA R30, R49.reuse, R76, R30 ;  /* 0x0000004c311e7223 */ /* 0x040fe2000000001e */
[----:B------:R-:W-:Y:S01]  /*7f20*/  FFMA R35, R49, R77, R35 ;  /* 0x0000004d31237223 */ /* 0x000fe20000000023 */
[----:B------:R-:W-:Y:S01]  /*7f30*/  F2FP.BF16.F32.PACK_AB R24, R25, R24 ;  /* 0x000000181918723e */ /* 0x000fe200000010ff */
[----:B------:R1:W-:Y:S01]  /*7f40*/  STS.128 [R105+0x20], R16 ;  /* 0x0000201069007388 */ /* 0x0003e20000000c00 */
[----:B------:R-:W-:Y:S02]  /*7f50*/  F2FP.BF16.F32.PACK_AB R25, R31, R26 ;  /* 0x0000001a1f19723e */ /* 0x000fe400000010ff */
[----:B------:R-:W-:Y:S02]  /*7f60*/  F2FP.BF16.F32.PACK_AB R26, R29, R28 ;  /* 0x0000001c1d1a723e */ /* 0x000fe400000010ff */
[----:B------:R-:W-:Y:S02]  /*7f70*/  F2FP.BF16.F32.PACK_AB R27, R35, R30 ;  /* 0x0000001e231b723e */ /* 0x000fe400000010ff */
[----:B------:R-:W-:Y:S05]  /*7f80*/  IADD3 R0, PT, PT, R98, R106, RZ ;  /* 0x0000006a62007210 */ /* 0x000fea0007ffe0ff */
        /* <DEDUP_REMOVED lines=9> */
[----:B------:R-:W-:Y:S02]  /*8020*/  UIADD3 UR10, UP0, UPT, UR54, 0xa80, URZ ;  /* 0x00000a80360a7890 */ /* 0x000fe4000ff1e0ff */
[----:B------:R-:W-:Y:S02]  /*8030*/  UIADD3 UR5, UPT, UPT, UR37, 0x20, URZ ;  /* 0x0000002025057890 */ /* 0x000fe4000fffe0ff */
[----:B------:R-:W-:Y:S02]  /*8040*/  UIADD3 UR4, UPT, UPT, UR49, 0x200, UR8 ;  /* 0x0000020031047890 */ /* 0x000fe4000fffe008 */
[----:B------:R-:W-:Y:S01]  /*8050*/  UIADD3.X UR11, UPT, UPT, URZ, UR55, URZ, UP0, !UPT ;  /* 0x00000037ff0b7290 */ /* 0x000fe200087fe4ff */
[----:B------:R-:W-:Y:S01]  /*8060*/  UMOV UR6, UR38 ;  /* 0x0000002600067c82 */ /* 0x000fe20008000000 */
[----:B------:R-:W-:Y:S07]  /*8070*/  UMOV UR7, UR44 ;  /* 0x0000002c00077c82 */ /* 0x000fee0008000000 */
[----:B------:R2:W-:Y:S02]  /*8080*/  UTMASTG.3D [UR4], [UR10] ;  /* 0x000000040a0073b5 */ /* 0x0005e40008010000 */
[----:B--2---:R0:W-:Y:S02]  /*8090*/  UTMACMDFLUSH ;  /* 0x00000000000079b7 */ /* 0x0041e40000000000 */
.L_x_122:
[----:B------:R-:W-:Y:S05]  /*80a0*/  BSYNC.RECONVERGENT B0 ;  /* 0x0000000000007941 */ /* 0x000fea0003800200 */
.L_x_121:
[----:B------:R-:W-:Y:S01]  /*80b0*/  UIADD3 UR39, UPT, UPT, UR39, 0x1, URZ ;  /* 0x0000000127277890 */ /* 0x000fe2000fffe0ff */
[----:B------:R-:W-:Y:S03]  /*80c0*/  BSSY.RECONVERGENT B0, `(.L_x_123) ;  /* 0x0000008000007945 */ /* 0x000fe60003800200 */
[----:B------:R-:W-:Y:S04]  /*80d0*/  UISETP.NE.AND UP0, UPT, UR39, 0x3, UPT ;  /* 0x000000032700788c */ /* 0x000fe8000bf05270 */
[----:B------:R-:W-:Y:S02]  /*80e0*/  UISETP.EQ.XOR UP1, UPT, UR36, 0x3, !UP0 ;  /* 0x000000032400788c */ /* 0x000fe4000c722a70 */
[----:B------:R-:W-:Y:S02]  /*80f0*/  USEL UR56, UR39, URZ, UP0 ;  /* 0x000000ff27387287 */ /* 0x000fe40008000000 */
[----:B------:R-:W-:Y:S04]  /*8100*/  USEL UR4, URZ, 0x1, !UP1 ;  /* 0x00000001ff047887 */ /* 0x000fe8000c800000 */
[----:B------:R-:W-:Y:S01]  /*8110*/  ULOP3.LUT UR52, UR52, UR4, URZ, 0x3c, !UPT ;  /* 0x0000000434347292 */ /* 0x000fe2000f8e3cff */
[----:B------:R-:W-:Y:S11]  /*8120*/  @P0 BRA `(.L_x_124) ;  /* 0x0000000000040947 */ /* 0x000ff60003800000 */
[----:B------:R-:W-:Y:S04]  /*8130*/  DEPBAR.LE SB0, 0x1 ;  /* 0x000080400000791a */ /* 0x000fe80000000000 */
.L_x_124:
[----:B------:R-:W-:Y:S05]  /*8140*/  BSYNC.RECONVERGENT B0 ;  /* 0x0000000000007941 */ /* 0x000fea0003800200 */
.L_x_123:
[----:B------:R-:W-:Y:S01]  /*8150*/  BAR.SYNC.DEFER_BLOCKING 0x1, 0x80 ;  /* 0x0042000000007b1d */ /* 0x000fe20000010000 */
[----:B------:R-:W-:Y:S01]  /*8160*/  UISETP.NE.AND UP0, UPT, UR51, -0x2, UPT ;  /* 0xfffffffe3300788c */ /* 0x000fe2000bf05270 */
[----:B------:R-:W-:Y:S08]  /*8170*/  IADD3 R45, PT, PT, R45, 0x1, RZ ;  /* 0x000000012d2d7810 */ /* 0x000ff00007ffe0ff */
[----:B------:R-:W-:Y:S05]  /*8180*/  BRA.U !UP0, `(.L_x_125) ;  /* 0x0000000108287547 */ /* 0x000fea000b800000 */
[----:B-1----:R-:W1:Y:S01]  /*8190*/  S2R R0, SR_CgaCtaId ;  /* 0x0000000000007919 */ /* 0x002e620000008800 */
[----:B------:R-:W-:Y:S01]  /*81a0*/  ISETP.NE.AND P0, PT, R104, RZ, PT ;  /* 0x000000ff6800720c */ /* 0x000fe20003f05270 */
[----:B------:R-:W-:Y:S01]  /*81b0*/  IMAD.U32 R2, RZ, RZ, UR50 ;  /* 0x00000032ff027e24 */ /* 0x000fe2000f8e00ff */
[----:B------:R-:W-:Y:S04]  /*81c0*/  UIADD3 UR50, UPT, UPT, UR50, 0x1, URZ ;  /* 0x0000000132327890 */ /* 0x000fe8000fffe0ff */
[----:B------:R-:W-:Y:S04]  /*81d0*/  UISETP.NE.AND UP0, UPT, UR50, 0x3, UPT ;  /* 0x000000033200788c */ /* 0x000fe8000bf05270 */
[----:B------:R-:W-:Y:S03]  /*81e0*/  USEL UR50, UR50, URZ, UP0 ;  /* 0x000000ff32327287 */ /* 0x000fe60008000000 */
[----:B------:R-:W-:Y:S05]  /*81f0*/  @P0 LEA R2, R2, UR49, 0x3 ;  /* 0x0000003102020c11 */ /* 0x000fea000f8e18ff */
[----:B------:R-:W-:Y:S05]  /*8200*/  @P0 VIADD R2, R2, 0x98 ;  /* 0x0000009802020836 */ /* 0x000fea0000000000 */
[----:B-1----:R-:W-:Y:S04]  /*8210*/  @P0 PRMT R0, R0, 0x654, R2 ;  /* 0x0000065400000816 */ /* 0x002fe80000000002 */
[----:B------:R2:W-:Y:S03]  /*8220*/  @P0 SYNCS.ARRIVE.TRANS64.RED.A1T0 RZ, [R0+URZ], RZ ;  /* 0x000000ff00ff09a7 */ /* 0x0005e600081004ff */
.L_x_125:
[----:B------:R-:W-:Y:S01]  /*8230*/  ISETP.NE.AND P2, PT, R101, RZ, PT ;  /* 0x000000ff6500720c */ /* 0x000fe20003f45270 */
[----:B-12---:R-:W-:Y:S01]  /*8240*/  IMAD.IADD R0, R44, 0x1, R87 ;  /* 0x000000012c007824 */ /* 0x006fe200078e0257 */
[----:B------:R-:W-:Y:S01]  /*8250*/  ISETP.NE.AND P0, PT, R103, 0x2, PT ;  /* 0x000000026700780c */ /* 0x000fe20003f05270 */
[----:B------:R-:W-:Y:S01]  /*8260*/  UIADD3 UR51, UPT, UPT, UR51, 0x2, URZ ;  /* 0x0000000233337890 */ /* 0x000fe2000fffe0ff */
[----:B------:R-:W-:Y:S01]  /*8270*/  ISETP.NE.AND P1, PT, R45, 0x2, PT ;  /* 0x000000022d00780c */ /* 0x000fe20003f25270 */
[----:B------:R-:W-:Y:S01]  /*8280*/  IMAD.IADD R24, R43, 0x1, R86 ;  /* 0x000000012b187824 */ /* 0x000fe200078e0256 */
[----:B------:R-:W-:Y:S02]  /*8290*/  R2UR UR27, R0 ;  /* 0x00000000001b72ca */ /* 0x000fe400000e0000 */
[----:B------:R-:W-:Y:S02]  /*82a0*/  SEL R2, RZ, 0x1, P0 ;  /* 0x00000001ff027807 */ /* 0x000fe40000000000 */
[----:B------:R-:W-:Y:S02]  /*82b0*/  SEL R0, RZ, 0x1, P1 ;  /* 0x00000001ff007807 */ /* 0x000fe40000800000 */
[----:B------:R-:W-:Y:S02]  /*82c0*/  LOP3.LUT R96, R96, R2, RZ, 0x3c, !PT ;  /* 0x0000000260607212 */ /* 0x000fe400078e3cff */
[----:B------:R-:W-:Y:S02]  /*82d0*/  @P2 R2UR UR44, R95 ;  /* 0x000000005f2c22ca */ /* 0x000fe400000e0000 */
[----:B------:R-:W-:Y:S02]  /*82e0*/  LOP3.LUT R97, R97, R0, RZ, 0x3c, !PT ;  /* 0x0000000061617212 */ /* 0x000fe400078e3cff */
[----:B------:R-:W-:Y:S02]  /*82f0*/  SEL R103, R103, RZ, P0 ;  /* 0x000000ff67677207 */ /* 0x000fe40000000000 */
[----:B------:R-:W-:Y:S01]  /*8300*/  SEL R45, R45, RZ, P1 ;  /* 0x000000ff2d2d7207 */ /* 0x000fe20000800000 */
[----:B------:R-:W-:Y:S08]  /*8310*/  @P2 BRA `(.L_x_126) ;  /* 0xffffffd800042947 */ /* 0x000ff0000383ffff */
[----:B------:R-:W-:-:S09]  /*8320*/  UISETP.NE.AND UP0, UPT, UR48, URZ, UPT ;  /* 0x000000ff3000728c */ /* 0x000fd2000bf05270 */
[----:B------:R-:W-:Y:S05]  /*8330*/  BRA.U !UP0, `(.L_x_127) ;  /* 0x0000000108487547 */ /* 0x000fea000b800000 */
[----:B------:R-:W1:Y:S02]  /*8340*/  LDCU.64 UR4, c[0x0][0xc90] ;  /* 0x00019200ff0477ac */ /* 0x000e640008000a00 */
[----:B-1----:R-:W-:-:S04]  /*8350*/  UISETP.NE.U32.AND UP0, UPT, UR4, URZ, UPT ;  /* 0x000000ff0400728c */ /* 0x002fc8000bf05070 */
[----:B------:R-:W-:-:S09]  /*8360*/  UISETP.NE.AND.EX UP0, UPT, UR5, URZ, UPT, UP0 ;  /* 0x000000ff0500728c */ /* 0x000fd2000bf05300 */
[----:B------:R-:W-:Y:S05]  /*8370*/  BRA.U UP0, `(.L_x_128) ;  /* 0x00000001000c7547 */ /* 0x000fea000b800000 */
[----:B------:R-:W-:-:S13]  /*8380*/  FSETP.NEU.AND P0, PT, R49, RZ, PT ;  /* 0x000000ff3100720b */ /* 0x000fda0003f0d000 */
[----:B------:R-:W-:Y:S05]  /*8390*/  @!P0 EXIT ;  /* 0x000000000000894d */ /* 0x000fea0003800000 */
[----:B------:R-:W-:Y:S05]  /*83a0*/  BRA `(.L_x_127) ;  /* 0x00000000002c7947 */ /* 0x000fea0003800000 */
.L_x_128:
[----:B------:R-:W-:Y:S01]  /*83b0*/  ISETP.NE.AND P0, PT, R102, RZ, PT ;  /* 0x000000ff6600720c */ /* 0x000fe20003f05270 */
[----:B------:R-:W-:-:S12]  /*83c0*/  BSSY.RECONVERGENT B0, `(.L_x_127) ;  /* 0x0000009000007945 */ /* 0x000fd80003800200 */
[----:B------:R-:W-:Y:S05]  /*83d0*/  @P0 BRA `(.L_x_129) ;  /* 0x0000000000140947 */ /* 0x000fea0003800000 */
[----:B------:R-:W1:Y:S02]  /*83e0*/  LDCU.64 UR4, c[0x0][0xc88] ;  /* 0x00019100ff0477ac */ /* 0x000e640008000a00 */
[----:B-1----:R-:W-:-:S04]  /*83f0*/  ISETP.NE.U32.AND P0, PT, RZ, UR4, PT ;  /* 0x00000004ff007c0c */ /* 0x002fc8000bf05070 */
[----:B------:R-:W-:-:S13]  /*8400*/  ISETP.NE.AND.EX P0, PT, RZ, UR5, PT, P0 ;  /* 0x00000005ff007c0c */ /* 0x000fda000bf05300 */
[----:B------:R-:W-:Y:S05]  /*8410*/  @!P0 EXIT ;  /* 0x000000000000894d */ /* 0x000fea0003800000 */
[----:B------:R-:W-:Y:S05]  /*8420*/  BRA `(.L_x_130) ;  /* 0x0000000000087947 */ /* 0x000fea0003800000 */
.L_x_129:
[----:B------:R-:W-:-:S13]  /*8430*/  FSETP.NEU.AND P0, PT, R49, RZ, PT ;  /* 0x000000ff3100720b */ /* 0x000fda0003f0d000 */
[----:B------:R-:W-:Y:S05]  /*8440*/  @!P0 EXIT ;  /* 0x000000000000894d */ /* 0x000fea0003800000 */
.L_x_130:
[----:B------:R-:W-:Y:S05]  /*8450*/  BSYNC.RECONVERGENT B0 ;  /* 0x0000000000007941 */ /* 0x000fea0003800200 */
.L_x_127:
[----:B------:R-:W-:Y:S01]  /*8460*/  ULEA UR4, UR50, UR49, 0x3 ;  /* 0x0000003132047291 */ /* 0x000fe2000f8e18ff */
[----:B------:R-:W-:-:S04]  /*8470*/  DEPBAR.LE SB0, 0x0 ;  /* 0x000080000000791a */ /* 0x000fc80000000000 */
[----:B------:R-:W-:-:S04]  /*8480*/  UIADD3 UR4, UPT, UPT, UR4, 0x98, URZ ;  /* 0x0000009804047890 */ /* 0x000fc8000fffe0ff */
[----:B------:R-:W-:-:S09]  /*8490*/  UPRMT UR4, UR45, 0x654, UR4 ;  /* 0x000006542d047896 */ /* 0x000fd20008000004 */
[----:B------:R-:W-:Y:S01]  /*84a0*/  SYNCS.ARRIVE.TRANS64.RED.A1T0 RZ, [UR4], RZ ;  /* 0x000000ffffff79a7 */ /* 0x000fe20008100404 */
[----:B------:R-:W-:Y:S05]  /*84b0*/  EXIT ;  /* 0x000000000000794d */ /* 0x000fea0003800000 */
.L_x_25:
[----:B-1----:R1:W2:Y:S02]  /*84c0*/  SYNCS.PHASECHK.TRANS64.TRYWAIT P0, [R2+URZ+0x110], R3 ;  /* 0x00011003020075a7 */ /* 0x0022a400080011ff */
[----:B--2---:R-:W-:Y:S05]  /*84d0*/  @!P0 NANOSLEEP.SYNCS 0x989680 ;  /* 0x009896800000895d */ /* 0x004fea0003900000 */
[----:B------:R-:W2:Y:S02]  /*84e0*/  @!P0 SYNCS.PHASECHK.TRANS64 P0, [R2+URZ+0x110], R3 ;  /* 0x00011003020085a7 */ /* 0x000ea400080010ff */
[----:B--2---:R-:W-:Y:S05]  /*84f0*/  @!P0 BRA `(.L_x_25) ;  /* 0xfffffffc00f08947 */ /* 0x004fea000383ffff */
[----:B------:R-:W-:Y:S05]  /*8500*/  BRA `(.L_x_131) ;  /* 0xffffff9400447947 */ /* 0x000fea000383ffff */
.L_x_28:
[----:B------:R-:W-:-:S07]  /*8510*/  MOV R2, UR41 ;  /* 0x0000002900027c02 */ /* 0x000fce0008000f00 */
.L_x_132:
[----:B-1----:R1:W2:Y:S02]  /*8520*/  SYNCS.PHASECHK.TRANS64.TRYWAIT P0, [R2+URZ+0x40], R4 ;  /* 0x00004004020075a7 */ /* 0x0022a400080011ff */
[----:B--2---:R-:W-:Y:S05]  /*8530*/  @!P0 NANOSLEEP.SYNCS 0x989680 ;  /* 0x009896800000895d */ /* 0x004fea0003900000 */
[----:B------:R-:W2:Y:S02]  /*8540*/  @!P0 SYNCS.PHASECHK.TRANS64 P0, [R2+URZ+0x40], R4 ;  /* 0x00004004020085a7 */ /* 0x000ea400080010ff */
[----:B--2---:R-:W-:Y:S05]  /*8550*/  @!P0 BRA `(.L_x_132) ;  /* 0xfffffffc00f08947 */ /* 0x004fea000383ffff */
[----:B------:R-:W-:Y:S05]  /*8560*/  BRA `(.L_x_27) ;  /* 0xffffff9400947947 */ /* 0x000fea000383ffff */
.L_x_37:
[----:B------:R-:W-:-:S07]  /*8570*/  MOV R2, UR41 ;  /* 0x0000002900027c02 */ /* 0x000fce0008000f00 */
.L_x_133:
[----:B-1----:R1:W2:Y:S02]  /*8580*/  SYNCS.PHASECHK.TRANS64.TRYWAIT P0, [R2+URZ+0x40], R4 ;  /* 0x00004004020075a7 */ /* 0x0022a400080011ff */
[----:B--2---:R-:W-:Y:S05]  /*8590*/  @!P0 NANOSLEEP.SYNCS 0x989680 ;  /* 0x009896800000895d */ /* 0x004fea0003900000 */
[----:B------:R-:W2:Y:S02]  /*85a0*/  @!P0 SYNCS.PHASECHK.TRANS64 P0, [R2+URZ+0x40], R4 ;  /* 0x00004004020085a7 */ /* 0x000ea400080010ff */
[----:B--2---:R-:W-:Y:S05]  /*85b0*/  @!P0 BRA `(.L_x_133) ;  /* 0xfffffffc00f08947 */ /* 0x004fea000383ffff */
[----:B------:R-:W-:Y:S05]  /*85c0*/  BRA `(.L_x_36) ;  /* 0xffffff9800a47947 */ /* 0x000fea000383ffff */
.L_x_44:
[----:B-1----:R1:W2:Y:S02]  /*85d0*/  SYNCS.PHASECHK.TRANS64.TRYWAIT P0, [R2+URZ+0xc0], R3 ;  /* 0x0000c003020075a7 */ /* 0x0022a400080011ff */
[----:B--2---:R-:W-:Y:S05]  /*85e0*/  @!P0 NANOSLEEP.SYNCS 0x989680 ;  /* 0x009896800000895d */ /* 0x004fea0003900000 */
[----:B------:R-:W2:Y:S02]  /*85f0*/  @!P0 SYNCS.PHASECHK.TRANS64 P0, [R2+URZ+0xc0], R3 ;  /* 0x0000c003020085a7 */ /* 0x000ea400080010ff */
[----:B--2---:R-:W-:Y:S05]  /*8600*/  @!P0 BRA `(.L_x_44) ;  /* 0xfffffffc00f08947 */ /* 0x004fea000383ffff */
[----:B------:R-:W-:Y:S05]  /*8610*/  BRA `(.L_x_134) ;  /* 0xffffff9c00987947 */ /* 0x000fea000383ffff */
.L_x_48:
[----:B----4-:R-:W-:-:S07]  /*8620*/  MOV R0, UR4 ;  /* 0x0000000400007c02 */ /* 0x010fce0008000f00 */
.L_x_135:
[----:B-1----:R1:W2:Y:S02]  /*8630*/  SYNCS.PHASECHK.TRANS64.TRYWAIT P0, [R0+URZ], R2 ;  /* 0x00000002000075a7 */ /* 0x0022a400080011ff */
[----:B--2---:R-:W-:Y:S05]  /*8640*/  @!P0 NANOSLEEP.SYNCS 0x989680 ;  /* 0x009896800000895d */ /* 0x004fea0003900000 */
[----:B------:R-:W2:Y:S02]  /*8650*/  @!P0 SYNCS.PHASECHK.TRANS64 P0, [R0+URZ], R2 ;  /* 0x00000002000085a7 */ /* 0x000ea400080010ff */
[----:B--2---:R-:W-:Y:S05]  /*8660*/  @!P0 BRA `(.L_x_135) ;  /* 0xfffffffc00f08947 */ /* 0x004fea000383ffff */
[----:B------:R-:W-:Y:S05]  /*8670*/  BRA `(.L_x_136) ;  /* 0xffffffa4000c7947 */ /* 0x000fea000383ffff */
.L_x_49:
[----:B----4-:R-:W-:-:S07]  /*8680*/  MOV R0, UR4 ;  /* 0x0000000400007c02 */ /* 0x010fce0008000f00 */
.L_x_137:
[----:B-1----:R1:W2:Y:S02]  /*8690*/  SYNCS.PHASECHK.TRANS64.TRYWAIT P0, [R0+URZ], R3 ;  /* 0x00000003000075a7 */ /* 0x0022a400080011ff */
[----:B--2---:R-:W-:Y:S05]  /*86a0*/  @!P0 NANOSLEEP.SYNCS 0x989680 ;  /* 0x009896800000895d */ /* 0x004fea0003900000 */
[----:B------:R-:W2:Y:S02]  /*86b0*/  @!P0 SYNCS.PHASECHK.TRANS64 P0, [R0+URZ], R3 ;  /* 0x00000003000085a7 */ /* 0x000ea400080010ff */
[----:B--2---:R-:W-:Y:S05]  /*86c0*/  @!P0 BRA `(.L_x_137) ;  /* 0xfffffffc00f08947 */ /* 0x004fea000383ffff */
[----:B------:R-:W-:Y:S05]  /*86d0*/  BRA `(.L_x_138) ;  /* 0xffffffa400187947 */ /* 0x000fea000383ffff */
.L_x_50:
[----:B----4-:R-:W-:-:S07]  /*86e0*/  MOV R0, UR4 ;  /* 0x0000000400007c02 */ /* 0x010fce0008000f00 */
.L_x_139:
[----:B-1----:R1:W2:Y:S02]  /*86f0*/  SYNCS.PHASECHK.TRANS64.TRYWAIT P0, [R0+URZ], R3 ;  /* 0x00000003000075a7 */ /* 0x0022a400080011ff */
[----:B--2---:R-:W-:Y:S05]  /*8700*/  @!P0 NANOSLEEP.SYNCS 0x989680 ;  /* 0x009896800000895d */ /* 0x004fea0003900000 */
[----:B------:R-:W2:Y:S02]  /*8710*/  @!P0 SYNCS.PHASECHK.TRANS64 P0, [R0+URZ], R3 ;  /* 0x00000003000085a7 */ /* 0x000ea400080010ff */
[----:B--2---:R-:W-:Y:S05]  /*8720*/  @!P0 BRA `(.L_x_139) ;  /* 0xfffffffc00f08947 */ /* 0x004fea000383ffff */
[----:B------:R-:W-:Y:S05]  /*8730*/  BRA `(.L_x_140) ;  /* 0xffffffa400247947 */ /* 0x000fea000383ffff */
.L_x_51:
[----:B----4-:R-:W-:-:S07]  /*8740*/  MOV R0, UR4 ;  /* 0x0000000400007c02 */ /* 0x010fce0008000f00 */
.L_x_141:
[----:B-1----:R1:W2:Y:S02]  /*8750*/  SYNCS.PHASECHK.TRANS64.TRYWAIT P0, [R0+URZ], R3 ;  /* 0x00000003000075a7 */ /* 0x0022a400080011ff */
[----:B--2---:R-:W-:Y:S05]  /*8760*/  @!P0 NANOSLEEP.SYNCS 0x989680 ;  /* 0x009896800000895d */ /* 0x004fea0003900000 */
[----:B------:R-:W2:Y:S02]  /*8770*/  @!P0 SYNCS.PHASECHK.TRANS64 P0, [R0+URZ], R3 ;  /* 0x00000003000085a7 */ /* 0x000ea400080010ff */
[----:B--2---:R-:W-:Y:S05]  /*8780*/  @!P0 BRA `(.L_x_141) ;  /* 0xfffffffc00f08947 */ /* 0x004fea000383ffff */
[----:B------:R-:W-:Y:S05]  /*8790*/  BRA `(.L_x_142) ;  /* 0xffffffa400307947 */ /* 0x000fea000383ffff */
.L_x_52:
[----:B----4-:R-:W-:-:S07]  /*87a0*/  MOV R0, UR4 ;  /* 0x0000000400007c02 */ /* 0x010fce0008000f00 */
.L_x_143:
[----:B-1----:R1:W2:Y:S02]  /*87b0*/  SYNCS.PHASECHK.TRANS64.TRYWAIT P0, [R0+URZ], R3 ;  /* 0x00000003000075a7 */ /* 0x0022a400080011ff */
[----:B--2---:R-:W-:Y:S05]  /*87c0*/  @!P0 NANOSLEEP.SYNCS 0x989680 ;  /* 0x009896800000895d */ /* 0x004fea0003900000 */
[----:B------:R-:W2:Y:S02]  /*87d0*/  @!P0 SYNCS.PHASECHK.TRANS64 P0, [R0+URZ], R3 ;  /* 0x00000003000085a7 */ /* 0x000ea400080010ff */
[----:B--2---:R-:W-:Y:S05]  /*87e0*/  @!P0 BRA `(.L_x_143) ;  /* 0xfffffffc00f08947 */ /* 0x004fea000383ffff */
[----:B------:R-:W-:Y:S05]  /*87f0*/  BRA `(.L_x_144) ;  /* 0xffffffa4003c7947 */ /* 0x000fea000383ffff */
.L_x_53:
[----:B----4-:R-:W-:-:S07]  /*8800*/  MOV R0, UR4 ;  /* 0x0000000400007c02 */ /* 0x010fce0008000f00 */
.L_x_145:
[----:B-1----:R1:W2:Y:S02]  /*8810*/  SYNCS.PHASECHK.TRANS64.TRYWAIT P0, [R0+URZ], R3 ;  /* 0x00000003000075a7 */ /* 0x0022a400080011ff */
[----:B--2---:R-:W-:Y:S05]  /*8820*/  @!P0 NANOSLEEP.SYNCS 0x989680 ;  /* 0x009896800000895d */ /* 0x004fea0003900000 */
[----:B------:R-:W2:Y:S02]  /*8830*/  @!P0 SYNCS.PHASECHK.TRANS64 P0, [R0+URZ], R3 ;  /* 0x00000003000085a7 */ /* 0x000ea400080010ff */
[----:B--2---:R-:W-:Y:S05]  /*8840*/  @!P0 BRA `(.L_x_145) ;  /* 0xfffffffc00f08947 */ /* 0x004fea000383ffff */
[----:B------:R-:W-:Y:S05]  /*8850*/  BRA `(.L_x_146) ;  /* 0xffffffa400487947 */ /* 0x000fea000383ffff */
.L_x_54:
[----:B----4-:R-:W-:-:S07]  /*8860*/  MOV R0, UR4 ;  /* 0x0000000400007c02 */ /* 0x010fce0008000f00 */
.L_x_147:
[----:B-1----:R1:W2:Y:S02]  /*8870*/  SYNCS.PHASECHK.TRANS64.TRYWAIT P0, [R0+URZ], R3 ;  /* 0x00000003000075a7 */ /* 0x0022a400080011ff */
[----:B--2---:R-:W-:Y:S05]  /*8880*/  @!P0 NANOSLEEP.SYNCS 0x989680 ;  /* 0x009896800000895d */ /* 0x004fea0003900000 */
[----:B------:R-:W2:Y:S02]  /*8890*/  @!P0 SYNCS.PHASECHK.TRANS64 P0, [R0+URZ], R3 ;  /* 0x00000003000085a7 */ /* 0x000ea400080010ff */
[----:B--2---:R-:W-:Y:S05]  /*88a0*/  @!P0 BRA `(.L_x_147) ;  /* 0xfffffffc00f08947 */ /* 0x004fea000383ffff */
[----:B------:R-:W-:Y:S05]  /*88b0*/  BRA `(.L_x_148) ;  /* 0xffffffa400547947 */ /* 0x000fea000383ffff */
.L_x_57:
[----:B-1----:R1:W2:Y:S02]  /*88c0*/  SYNCS.PHASECHK.TRANS64.TRYWAIT P0, [R0+URZ+0x100], R4 ;  /* 0x00010004000075a7 */ /* 0x0022a400080011ff */
[----:B--2---:R-:W-:Y:S05]  /*88d0*/  @!P0 NANOSLEEP.SYNCS 0x989680 ;  /* 0x009896800000895d */ /* 0x004fea0003900000 */
[----:B------:R-:W2:Y:S02]  /*88e0*/  @!P0 SYNCS.PHASECHK.TRANS64 P0, [R0+URZ+0x100], R4 ;  /* 0x00010004000085a7 */ /* 0x000ea400080010ff */
[----:B--2---:R-:W-:Y:S05]  /*88f0*/  @!P0 BRA `(.L_x_57) ;  /* 0xfffffffc00f08947 */ /* 0x004fea000383ffff */
[----:B------:R-:W-:Y:S05]  /*8900*/  BRA `(.L_x_149) ;  /* 0xffffffa400b47947 */ /* 0x000fea000383ffff */
.L_x_58:
[----:B------:R-:W-:-:S07]  /*8910*/  MOV R0, UR5 ;  /* 0x0000000500007c02 */ /* 0x000fce0008000f00 */
.L_x_150:
[----:B-1----:R1:W2:Y:S02]  /*8920*/  SYNCS.PHASECHK.TRANS64.TRYWAIT P0, [R0+URZ+0xd0], R5 ;  /* 0x0000d005000075a7 */ /* 0x0022a400080011ff */
[----:B--2---:R-:W-:Y:S05]  /*8930*/  @!P0 NANOSLEEP.SYNCS 0x989680 ;  /* 0x009896800000895d */ /* 0x004fea0003900000 */
[----:B------:R-:W2:Y:S02]  /*8940*/  @!P0 SYNCS.PHASECHK.TRANS64 P0, [R0+URZ+0xd0], R5 ;  /* 0x0000d005000085a7 */ /* 0x000ea400080010ff */
[----:B--2---:R-:W-:Y:S05]  /*8950*/  @!P0 BRA `(.L_x_150) ;  /* 0xfffffffc00f08947 */ /* 0x004fea000383ffff */
[----:B------:R-:W-:Y:S05]  /*8960*/  BRA `(.L_x_151) ;  /* 0xffffffa400c47947 */ /* 0x000fea000383ffff */
.L_x_59:
[----:B-1----:R1:W2:Y:S02]  /*8970*/  SYNCS.PHASECHK.TRANS64.TRYWAIT P1, [R0+URZ+0xc0], R4 ;  /* 0x0000c004000075a7 */ /* 0x0022a400080211ff */
[----:B--2---:R-:W-:Y:S05]  /*8980*/  @!P1 NANOSLEEP.SYNCS 0x989680 ;  /* 0x009896800000995d */ /* 0x004fea0003900000 */
[----:B------:R-:W2:Y:S02]  /*8990*/  @!P1 SYNCS.PHASECHK.TRANS64 P1, [R0+URZ+0xc0], R4 ;  /* 0x0000c004000095a7 */ /* 0x000ea400080210ff */
[----:B--2---:R-:W-:Y:S05]  /*89a0*/  @!P1 BRA `(.L_x_59) ;  /* 0xfffffffc00f09947 */ /* 0x004fea000383ffff */
[----:B------:R-:W-:Y:S05]  /*89b0*/  BRA `(.L_x_152) ;  /* 0xffffffa400f47947 */ /* 0x000fea000383ffff */
.L_x_62:
[----:B------:R-:W-:-:S07]  /*89c0*/  MOV R0, UR5 ;  /* 0x0000000500007c02 */ /* 0x000fce0008000f00 */
.L_x_153:
[----:B-1----:R1:W2:Y:S02]  /*89d0*/  SYNCS.PHASECHK.TRANS64.TRYWAIT P0, [R0+URZ+0xd0], R2 ;  /* 0x0000d002000075a7 */ /* 0x0022a400080011ff */
[----:B--2---:R-:W-:Y:S05]  /*89e0*/  @!P0 NANOSLEEP.SYNCS 0x989680 ;  /* 0x009896800000895d */ /* 0x004fea0003900000 */
[----:B------:R-:W2:Y:S02]  /*89f0*/  @!P0 SYNCS.PHASECHK.TRANS64 P0, [R0+URZ+0xd0], R2 ;  /* 0x0000d002000085a7 */ /* 0x000ea400080010ff */
[----:B--2---:R-:W-:Y:S05]  /*8a00*/  @!P0 BRA `(.L_x_153) ;  /* 0xfffffffc00f08947 */ /* 0x004fea000383ffff */
[----:B------:R-:W-:Y:S05]  /*8a10*/  BRA `(.L_x_61) ;  /* 0xffffffa800487947 */ /* 0x000fea000383ffff */
.L_x_69:
[----:B--2---:R2:W4:Y:S02]  /*8a20*/  SYNCS.PHASECHK.TRANS64.TRYWAIT P0, [R2+URZ+0xc0], R3 ;  /* 0x0000c003020075a7 */ /* 0x00452400080011ff */
[----:B----4-:R-:W-:Y:S05]  /*8a30*/  @!P0 NANOSLEEP.SYNCS 0x989680 ;  /* 0x009896800000895d */ /* 0x010fea0003900000 */
[----:B------:R-:W4:Y:S02]  /*8a40*/  @!P0 SYNCS.PHASECHK.TRANS64 P0, [R2+URZ+0xc0], R3 ;  /* 0x0000c003020085a7 */ /* 0x000f2400080010ff */
[----:B----4-:R-:W-:Y:S05]  /*8a50*/  @!P0 BRA `(.L_x_69) ;  /* 0xfffffffc00f08947 */ /* 0x010fea000383ffff */
[----:B------:R-:W-:Y:S05]  /*8a60*/  BRA `(.L_x_154) ;  /* 0xffffffb000047947 */ /* 0x000fea000383ffff */
.L_x_72:
[----:B------:R-:W-:-:S07]  /*8a70*/  MOV R3, UR16 ;  /* 0x0000001000037c02 */ /* 0x000fce0008000f00 */
.L_x_155:
[----:B--2---:R2:W3:Y:S02]  /*8a80*/  SYNCS.PHASECHK.TRANS64.TRYWAIT P0, [R3+URZ+0xf0], R2 ;  /* 0x0000f002030075a7 */ /* 0x0044e400080011ff */
[----:B---3--:R-:W-:Y:S05]  /*8a90*/  @!P0 NANOSLEEP.SYNCS 0x989680 ;  /* 0x009896800000895d */ /* 0x008fea0003900000 */
[----:B------:R-:W3:Y:S02]  /*8aa0*/  @!P0 SYNCS.PHASECHK.TRANS64 P0, [R3+URZ+0xf0], R2 ;  /* 0x0000f002030085a7 */ /* 0x000ee400080010ff */
[----:B---3--:R-:W-:Y:S05]  /*8ab0*/  @!P0 BRA `(.L_x_155) ;  /* 0xfffffffc00f08947 */ /* 0x008fea000383ffff */
[----:B------:R-:W-:Y:S05]  /*8ac0*/  BRA `(.L_x_156) ;  /* 0xffffffb400687947 */ /* 0x000fea000383ffff */
.L_x_75:
[----:B------:R-:W-:Y:S07]  /*8ad0*/  MOV R2, UR15 ;  /* 0x0000000f00027c02 */ /* 0x000fee0008000f00 */
.L_x_157:
[----:B--2---:R2:W3:Y:S02]  /*8ae0*/  SYNCS.PHASECHK.TRANS64.TRYWAIT P0, [R2+URZ], R3 ;  /* 0x00000003020075a7 */ /* 0x0044e400080011ff */
[----:B---3--:R-:W-:Y:S05]  /*8af0*/  @!P0 NANOSLEEP.SYNCS 0x989680 ;  /* 0x009896800000895d */ /* 0x008fea0003900000 */
[----:B------:R-:W3:Y:S02]  /*8b00*/  @!P0 SYNCS.PHASECHK.TRANS64 P0, [R2+URZ], R3 ;  /* 0x00000003020085a7 */ /* 0x000ee400080010ff */
[----:B---3--:R-:W-:Y:S05]  /*8b10*/  @!P0 BRA `(.L_x_157) ;  /* 0xfffffffc00f08947 */ /* 0x008fea000383ffff */
[----:B------:R-:W-:Y:S05]  /*8b20*/  BRA `(.L_x_74) ;  /* 0xffffffb400e07947 */ /* 0x000fea000383ffff */
.L_x_78:
[----:B------:R-:W-:-:S07]  /*8b30*/  MOV R0, UR5 ;  /* 0x0000000500007c02 */ /* 0x000fce0008000f00 */
.L_x_158:
[----:B-1----:R1:W3:Y:S02]  /*8b40*/  SYNCS.PHASECHK.TRANS64.TRYWAIT P0, [R0+URZ], R2 ;  /* 0x00000002000075a7 */ /* 0x0022e400080011ff */
[----:B---3--:R-:W-:Y:S05]  /*8b50*/  @!P0 NANOSLEEP.SYNCS 0x989680 ;  /* 0x009896800000895d */ /* 0x008fea0003900000 */
[----:B------:R-:W3:Y:S02]  /*8b60*/  @!P0 SYNCS.PHASECHK.TRANS64 P0, [R0+URZ], R2 ;  /* 0x00000002000085a7 */ /* 0x000ee400080010ff */
[----:B---3--:R-:W-:Y:S05]  /*8b70*/  @!P0 BRA `(.L_x_158) ;  /* 0xfffffffc00f08947 */ /* 0x008fea000383ffff */
[----:B------:R-:W-:Y:S05]  /*8b80*/  BRA `(.L_x_159) ;  /* 0xffffffb800dc7947 */ /* 0x000fea000383ffff */
.L_x_79:
[----:B------:R-:W-:-:S07]  /*8b90*/  MOV R0, UR6 ;  /* 0x0000000600007c02 */ /* 0x000fce0008000f00 */
.L_x_160:
[----:B-1----:R1:W3:Y:S02]  /*8ba0*/  SYNCS.PHASECHK.TRANS64.TRYWAIT P0, [R0+URZ], R2 ;  /* 0x00000002000075a7 */ /* 0x0022e400080011ff */
[----:B---3--:R-:W-:Y:S05]  /*8bb0*/  @!P0 NANOSLEEP.SYNCS 0x989680 ;  /* 0x009896800000895d */ /* 0x008fea0003900000 */
[----:B------:R-:W3:Y:S02]  /*8bc0*/  @!P0 SYNCS.PHASECHK.TRANS64 P0, [R0+URZ], R2 ;  /* 0x00000002000085a7 */ /* 0x000ee400080010ff */
[----:B---3--:R-:W-:Y:S05]  /*8bd0*/  @!P0 BRA `(.L_x_160) ;  /* 0xfffffffc00f08947 */ /* 0x008fea000383ffff */
[----:B------:R-:W-:Y:S05]  /*8be0*/  BRA `(.L_x_161) ;  /* 0xffffffb800e87947 */ /* 0x000fea000383ffff */
.L_x_84:
[----:B--2---:R2:W4:Y:S02]  /*8bf0*/  SYNCS.PHASECHK.TRANS64.TRYWAIT P0, [R0+URZ+0xc0], R2 ;  /* 0x0000c002000075a7 */ /* 0x00452400080011ff */
[----:B----4-:R-:W-:Y:S05]  /*8c00*/  @!P0 NANOSLEEP.SYNCS 0x989680 ;  /* 0x009896800000895d */ /* 0x010fea0003900000 */
[----:B------:R-:W4:Y:S02]  /*8c10*/  @!P0 SYNCS.PHASECHK.TRANS64 P0, [R0+URZ+0xc0], R2 ;  /* 0x0000c002000085a7 */ /* 0x000f2400080010ff */
[----:B----4-:R-:W-:Y:S05]  /*8c20*/  @!P0 BRA `(.L_x_84) ;  /* 0xfffffffc00f08947 */ /* 0x010fea000383ffff */
[----:B------:R-:W-:Y:S05]  /*8c30*/  BRA `(.L_x_162) ;  /* 0xffffffbc00d07947 */ /* 0x000fea000383ffff */
.L_x_87:
[----:B------:R-:W-:Y:S07]  /*8c40*/  MOV R0, UR4 ;  /* 0x0000000400007c02 */ /* 0x000fee0008000f00 */
.L_x_163:
[----:B--2---:R2:W3:Y:S02]  /*8c50*/  SYNCS.PHASECHK.TRANS64.TRYWAIT P0, [R0+URZ+0xb8], R2 ;  /* 0x0000b802000075a7 */ /* 0x0044e400080011ff */
[----:B---3--:R-:W-:Y:S05]  /*8c60*/  @!P0 NANOSLEEP.SYNCS 0x989680 ;  /* 0x009896800000895d */ /* 0x008fea0003900000 */
[----:B------:R-:W3:Y:S02]  /*8c70*/  @!P0 SYNCS.PHASECHK.TRANS64 P0, [R0+URZ+0xb8], R2 ;  /* 0x0000b802000085a7 */ /* 0x000ee400080010ff */
[----:B---3--:R-:W-:Y:S05]  /*8c80*/  @!P0 BRA `(.L_x_163) ;  /* 0xfffffffc00f08947 */ /* 0x008fea000383ffff */
[----:B------:R-:W-:Y:S05]  /*8c90*/  BRA `(.L_x_86) ;  /* 0xffffffc000b07947 */ /* 0x000fea000383ffff */
.L_x_90:
[----:B------:R-:W-:Y:S07]  /*8ca0*/  MOV R0, UR7 ;  /* 0x0000000700007c02 */ /* 0x000fee0008000f00 */
.L_x_164:
[----:B-1----:R1:W2:Y:S02]  /*8cb0*/  SYNCS.PHASECHK.TRANS64.TRYWAIT P0, [R0+URZ+0x98], R9 ;  /* 0x00009809000075a7 */ /* 0x0022a400080011ff */
[----:B--2---:R-:W-:Y:S05]  /*8cc0*/  @!P0 NANOSLEEP.SYNCS 0x989680 ;  /* 0x009896800000895d */ /* 0x004fea0003900000 */
[----:B------:R-:W2:Y:S02]  /*8cd0*/  @!P0 SYNCS.PHASECHK.TRANS64 P0, [R0+URZ+0x98], R9 ;  /* 0x00009809000085a7 */ /* 0x000ea400080010ff */
[----:B--2---:R-:W-:Y:S05]  /*8ce0*/  @!P0 BRA `(.L_x_164) ;  /* 0xfffffffc00f08947 */ /* 0x004fea000383ffff */
[----:B------:R-:W-:Y:S05]  /*8cf0*/  BRA `(.L_x_165) ;  /* 0xffffffc400287947 */ /* 0x000fea000383ffff */
.L_x_91:
[----:B------:R-:W-:Y:S07]  /*8d00*/  MOV R0, UR5 ;  /* 0x0000000500007c02 */ /* 0x000fee0008000f00 */
.L_x_166:
[----:B-1----:R1:W2:Y:S02]  /*8d10*/  SYNCS.PHASECHK.TRANS64.TRYWAIT P0, [R0+URZ+0x98], R24 ;  /* 0x00009818000075a7 */ /* 0x0022a400080011ff */
[----:B--2---:R-:W-:Y:S05]  /*8d20*/  @!P0 NANOSLEEP.SYNCS 0x989680 ;  /* 0x009896800000895d */ /* 0x004fea0003900000 */
[----:B------:R-:W2:Y:S02]  /*8d30*/  @!P0 SYNCS.PHASECHK.TRANS64 P0, [R0+URZ+0x98], R24 ;  /* 0x00009818000085a7 */ /* 0x000ea400080010ff */
[----:B--2---:R-:W-:Y:S05]  /*8d40*/  @!P0 BRA `(.L_x_166) ;  /* 0xfffffffc00f08947 */ /* 0x004fea000383ffff */
[----:B------:R-:W-:Y:S05]  /*8d50*/  BRA `(.L_x_167) ;  /* 0xffffffc400c87947 */ /* 0x000fea000383ffff */
.L_x_93:
[----:B------:R-:W-:-:S07]  /*8d60*/  MOV R0, UR5 ;  /* 0x0000000500007c02 */ /* 0x000fce0008000f00 */
.L_x_168:
[----:B-1----:R1:W3:Y:S02]  /*8d70*/  SYNCS.PHASECHK.TRANS64.TRYWAIT P0, [R0+URZ], R2 ;  /* 0x00000002000075a7 */ /* 0x0022e400080011ff */
[----:B---3--:R-:W-:Y:S05]  /*8d80*/  @!P0 NANOSLEEP.SYNCS 0x989680 ;  /* 0x009896800000895d */ /* 0x008fea0003900000 */
[----:B------:R-:W3:Y:S02]  /*8d90*/  @!P0 SYNCS.PHASECHK.TRANS64 P0, [R0+URZ], R2 ;  /* 0x00000002000085a7 */ /* 0x000ee400080010ff */
[----:B---3--:R-:W-:Y:S05]  /*8da0*/  @!P0 BRA `(.L_x_168) ;  /* 0xfffffffc00f08947 */ /* 0x008fea000383ffff */
[----:B------:R-:W-:Y:S05]  /*8db0*/  BRA `(.L_x_169) ;  /* 0xffffffc800547947 */ /* 0x000fea000383ffff */
.L_x_94:
[----:B------:R-:W-:-:S07]  /*8dc0*/  MOV R0, UR5 ;  /* 0x0000000500007c02 */ /* 0x000fce0008000f00 */
.L_x_170:
[----:B-1----:R1:W3:Y:S02]  /*8dd0*/  SYNCS.PHASECHK.TRANS64.TRYWAIT P0, [R0+URZ], R2 ;  /* 0x00000002000075a7 */ /* 0x0022e400080011ff */
[----:B---3--:R-:W-:Y:S05]  /*8de0*/  @!P0 NANOSLEEP.SYNCS 0x989680 ;  /* 0x009896800000895d */ /* 0x008fea0003900000 */
[----:B------:R-:W3:Y:S02]  /*8df0*/  @!P0 SYNCS.PHASECHK.TRANS64 P0, [R0+URZ], R2 ;  /* 0x00000002000085a7 */ /* 0x000ee400080010ff */
[----:B---3--:R-:W-:Y:S05]  /*8e00*/  @!P0 BRA `(.L_x_170) ;  /* 0xfffffffc00f08947 */ /* 0x008fea000383ffff */
[----:B------:R-:W-:Y:S05]  /*8e10*/  BRA `(.L_x_171) ;  /* 0xffffffc800607947 */ /* 0x000fea000383ffff */
.L_x_96:
[----:B--2---:R2:W4:Y:S02]  /*8e20*/  SYNCS.PHASECHK.TRANS64.TRYWAIT P0, [R0+URZ+0xc0], R2 ;  /* 0x0000c002000075a7 */ /* 0x00452400080011ff */
[----:B----4-:R-:W-:Y:S05]  /*8e30*/  @!P0 NANOSLEEP.SYNCS 0x989680 ;  /* 0x009896800000895d */ /* 0x010fea0003900000 */
[----:B------:R-:W4:Y:S02]  /*8e40*/  @!P0 SYNCS.PHASECHK.TRANS64 P0, [R0+URZ+0xc0], R2 ;  /* 0x0000c002000085a7 */ /* 0x000f2400080010ff */
[----:B----4-:R-:W-:Y:S05]  /*8e50*/  @!P0 BRA `(.L_x_96) ;  /* 0xfffffffc00f08947 */ /* 0x010fea000383ffff */
[----:B------:R-:W-:Y:S05]  /*8e60*/  BRA `(.L_x_172) ;  /* 0xffffffcc00447947 */ /* 0x000fea000383ffff */
.L_x_106:
[----:B-1----:R1:W3:Y:S02]  /*8e70*/  SYNCS.PHASECHK.TRANS64.TRYWAIT P1, [R0+URZ+0x80], R3 ;  /* 0x00008003000075a7 */ /* 0x0022e400080211ff */
[----:B---3--:R-:W-:Y:S05]  /*8e80*/  @!P1 NANOSLEEP.SYNCS 0x989680 ;  /* 0x009896800000995d */ /* 0x008fea0003900000 */
[----:B------:R-:W3:Y:S02]  /*8e90*/  @!P1 SYNCS.PHASECHK.TRANS64 P1, [R0+URZ+0x80], R3 ;  /* 0x00008003000095a7 */ /* 0x000ee400080210ff */
[----:B---3--:R-:W-:Y:S05]  /*8ea0*/  @!P1 BRA `(.L_x_106) ;  /* 0xfffffffc00f09947 */ /* 0x008fea000383ffff */
[----:B------:R-:W-:Y:S05]  /*8eb0*/  BRA `(.L_x_105) ;  /* 0xffffffd800707947 */ /* 0x000fea000383ffff */
.L_x_108:
[----:B-1----:R1:W4:Y:S02]  /*8ec0*/  SYNCS.PHASECHK.TRANS64.TRYWAIT P0, [R73+URZ+0xe0], R2 ;  /* 0x0000e002490075a7 */ /* 0x00232400080011ff */
[----:B----4-:R-:W-:Y:S05]  /*8ed0*/  @!P0 NANOSLEEP.SYNCS 0x989680 ;  /* 0x009896800000895d */ /* 0x010fea0003900000 */
[----:B------:R-:W4:Y:S02]  /*8ee0*/  @!P0 SYNCS.PHASECHK.TRANS64 P0, [R73+URZ+0xe0], R2 ;  /* 0x0000e002490085a7 */ /* 0x000f2400080010ff */
[----:B----4-:R-:W-:Y:S05]  /*8ef0*/  @!P0 BRA `(.L_x_108) ;  /* 0xfffffffc00f08947 */ /* 0x010fea000383ffff */
[----:B------:R-:W-:Y:S05]  /*8f00*/  BRA `(.L_x_107) ;  /* 0xffffffd800a87947 */ /* 0x000fea000383ffff */
.L_x_119:
[----:B--2---:R2:W4:Y:S02]  /*8f10*/  SYNCS.PHASECHK.TRANS64.TRYWAIT P0, [R3+URZ+0x80], R107 ;  /* 0x0000806b030075a7 */ /* 0x00452400080011ff */
[----:B----4-:R-:W-:Y:S05]  /*8f20*/  @!P0 NANOSLEEP.SYNCS 0x989680 ;  /* 0x009896800000895d */ /* 0x010fea0003900000 */
[----:B------:R-:W4:Y:S02]  /*8f30*/  @!P0 SYNCS.PHASECHK.TRANS64 P0, [R3+URZ+0x80], R107 ;  /* 0x0000806b030085a7 */ /* 0x000f2400080010ff */
[----:B----4-:R-:W-:Y:S05]  /*8f40*/  @!P0 BRA `(.L_x_119) ;  /* 0xfffffffc00f08947 */ /* 0x010fea000383ffff */
[----:B------:R-:W-:Y:S05]  /*8f50*/  BRA `(.L_x_118) ;  /* 0xffffffe400907947 */ /* 0x000fea000383ffff */
        .weak           $__internal_0_$__cuda_sm10x_tcgen05_guardrail_trap_col_being_dealloced_not_returned_by_alloc
        .type           $__internal_0_$__cuda_sm10x_tcgen05_guardrail_trap_col_being_dealloced_not_returned_by_alloc,@function
        .size           $__internal_0_$__cuda_sm10x_tcgen05_guardrail_trap_col_being_dealloced_not_returned_by_alloc,($__internal_1_$__cuda_sm10x_tcgen05_guardrail_trap_phase_invalid_during_alloc - $__internal_0_$__cuda_sm10x_tcgen05_guardrail_trap_col_being_dealloced_not_returned_by_alloc)
$__internal_0_$__cuda_sm10x_tcgen05_guardrail_trap_col_being_dealloced_not_returned_by_alloc:
[----:B------:R-:W-:Y:S05]  /*8f60*/  BPT.TRAP 0x1 ;  /* 0x000000040000795c */ /* 0x000fea0000300000 */
[----:B------:R-:W-:-:S04]  /*8f70*/  HFMA2 R3, -RZ, RZ, 0, 0 ;  /* 0x00000000ff037431 */ /* 0x000fc800000001ff */
[----:B------:R-:W-:Y:S05]  /*8f80*/  RET.REL.NODEC R2 `(_ZN7cutlass13device_kernelINS_4gemm6kernel13GemmUniversalIN4cute5tupleIJiiiiEEENS1_10collective13CollectiveMmaINS1_46MainloopSm100TmaUmmaWarpSpecializedBlockScaledILi8ELi2ELi2ENS5_IJNS4_1CILi1EEENSA_ILi8EEESB_EEEEENS5_IJNSA_ILi128EEENSA_ILi64EEESF_EEENS5_IJNS_12float_e5m2_tENS_13float_ue8m0_tEEEENS5_IJNS5_IJlSB_lEEENS4_6LayoutINS5_IJNS5_IJNS5_IJNSA_ILi32EEENSA_ILi4EEEEEEiEEESQ_NS5_IJSB_iEEEEEENS5_IJNS5_IJNS5_IJNSA_ILi16EEESO_EEEiEEENS5_IJNS5_IJNSA_ILi0EEESB_EEENSA_ILi512EEEEEENS5_IJSW_iEEEEEEEEEEESK_S13_NS4_8TiledMMAINS4_8MMA_AtomIJNS4_21SM100_MMA_MXF8F6F4_SSISI_SI_fSJ_Li128ELi64ELNS4_4UMMA5MajorE0ELS18_0ELNS17_7ScaleInE0ELS19_0EEEEEENSM_INS5_IJSB_SB_SB_EEENS5_IJSW_SW_SW_EEEEENS5_IJNS4_10UnderscoreES1F_S1F_EEEEENS5_IJNS4_23SM90_TMA_LOAD_MULTICASTES1I_EEENS5_IJNS4_14ComposedLayoutINS4_7SwizzleILi3ELi4ELi3EEENS4_18smem_ptr_flag_bitsILi8EEENSM_INS5_IJSC_SF_EEENS5_IJSF_SB_EEEEEEENSM_INS5_IJNS5_IJNS5_IJSP_SB_EEENS5_IJSN_SB_EEEEEESB_NS5_IJSO_SB_EEEEEENS5_IJNS5_IJNS5_IJSU_SY_EEESX_EEESW_NS5_IJSB_SY_EEEEEEEEEEEvNS4_8identityENS5_IJNS4_13SM90_TMA_LOADES25_EEES23_vS24_EENS_8epilogue10collective18CollectiveEpilogueINS28_23Sm100TmaWarpSpecializedILi3ELi2ELi32ELb1ELb0EEEJSH_NS5_IJNSM_ISF_SB_EENSM_ISN_SB_EEEEENS_10bfloat16_tESL_S2G_SL_NS28_6fusion15FusionCallbacksIS2C_NS2H_17LinearCombinationIS2G_fS2G_fLNS_15FloatRoundStyleE2EEESH_S2F_JEEENS4_5SM1004TMEM4LOAD26SM100_TMEM_LOAD_32dp32b32xES25_NS1K_INS1L_ILi2ELi4ELi3EEENS1N_ILi16EEENSM_INS5_IJSC_SN_EEES1U_EEEENS4_39AutoVectorizingCopyWithAssumedAlignmentILi128EEENS4_14SM90_TMA_STOREES2V_S2X_S2X_EEEvvEEEEvNT_6ParamsE) ;  /* 0xffffff70021c7950 */ /* 0x000fea0003c3ffff */
        .weak           $__internal_1_$__cuda_sm10x_tcgen05_guardrail_trap_phase_invalid_during_alloc
        .type           $__internal_1_$__cuda_sm10x_tcgen05_guardrail_trap_phase_invalid_during_alloc,@function
        .size           $__internal_1_$__cuda_sm10x_tcgen05_guardrail_trap_phase_invalid_during_alloc,($__internal_2_$__cuda_sm10x_tcgen05_guardrail_trap_unallocated_columns_being_dealloced - $__internal_1_$__cuda_sm10x_tcgen05_guardrail_trap_phase_invalid_during_alloc)
$__internal_1_$__cuda_sm10x_tcgen05_guardrail_trap_phase_invalid_during_alloc:
[----:B------:R-:W-:Y:S05]  /*8f90*/  BPT.TRAP 0x1 ;  /* 0x000000040000795c */ /* 0x000fea0000300000 */
[----:B------:R-:W-:-:S04]  /*8fa0*/  MOV R3, 0x0 ;  /* 0x0000000000037802 */ /* 0x000fc80000000f00 */
[----:B------:R-:W-:Y:S05]  /*8fb0*/  RET.REL.NODEC R2 `(_ZN7cutlass13device_kernelINS_4gemm6kernel13GemmUniversalIN4cute5tupleIJiiiiEEENS1_10collective13CollectiveMmaINS1_46MainloopSm100TmaUmmaWarpSpecializedBlockScaledILi8ELi2ELi2ENS5_IJNS4_1CILi1EEENSA_ILi8EEESB_EEEEENS5_IJNSA_ILi128EEENSA_ILi64EEESF_EEENS5_IJNS_12float_e5m2_tENS_13float_ue8m0_tEEEENS5_IJNS5_IJlSB_lEEENS4_6LayoutINS5_IJNS5_IJNS5_IJNSA_ILi32EEENSA_ILi4EEEEEEiEEESQ_NS5_IJSB_iEEEEEENS5_IJNS5_IJNS5_IJNSA_ILi16EEESO_EEEiEEENS5_IJNS5_IJNSA_ILi0EEESB_EEENSA_ILi512EEEEEENS5_IJSW_iEEEEEEEEEEESK_S13_NS4_8TiledMMAINS4_8MMA_AtomIJNS4_21SM100_MMA_MXF8F6F4_SSISI_SI_fSJ_Li128ELi64ELNS4_4UMMA5MajorE0ELS18_0ELNS17_7ScaleInE0ELS19_0EEEEEENSM_INS5_IJSB_SB_SB_EEENS5_IJSW_SW_SW_EEEEENS5_IJNS4_10UnderscoreES1F_S1F_EEEEENS5_IJNS4_23SM90_TMA_LOAD_MULTICASTES1I_EEENS5_IJNS4_14ComposedLayoutINS4_7SwizzleILi3ELi4ELi3EEENS4_18smem_ptr_flag_bitsILi8EEENSM_INS5_IJSC_SF_EEENS5_IJSF_SB_EEEEEEENSM_INS5_IJNS5_IJNS5_IJSP_SB_EEENS5_IJSN_SB_EEEEEESB_NS5_IJSO_SB_EEEEEENS5_IJNS5_IJNS5_IJSU_SY_EEESX_EEESW_NS5_IJSB_SY_EEEEEEEEEEEvNS4_8identityENS5_IJNS4_13SM90_TMA_LOADES25_EEES23_vS24_EENS_8epilogue10collective18CollectiveEpilogueINS28_23Sm100TmaWarpSpecializedILi3ELi2ELi32ELb1ELb0EEEJSH_NS5_IJNSM_ISF_SB_EENSM_ISN_SB_EEEEENS_10bfloat16_tESL_S2G_SL_NS28_6fusion15FusionCallbacksIS2C_NS2H_17LinearCombinationIS2G_fS2G_fLNS_15FloatRoundStyleE2EEESH_S2F_JEEENS4_5SM1004TMEM4LOAD26SM100_TMEM_LOAD_32dp32b32xES25_NS1K_INS1L_ILi2ELi4ELi3EEENS1N_ILi16EEENSM_INS5_IJSC_SN_EEES1U_EEEENS4_39AutoVectorizingCopyWithAssumedAlignmentILi128EEENS4_14SM90_TMA_STOREES2V_S2X_S2X_EEEvvEEEEvNT_6ParamsE) ;  /* 0xffffff7002107950 */ /* 0x000fea0003c3ffff */
        .weak           $__internal_2_$__cuda_sm10x_tcgen05_guardrail_trap_unallocated_columns_being_dealloced
        .type           $__internal_2_$__cuda_sm10x_tcgen05_guardrail_trap_unallocated_columns_being_dealloced,@function
        .size           $__internal_2_$__cuda_sm10x_tcgen05_guardrail_trap_unallocated_columns_being_dealloced,(.L_x_174 - $__internal_2_$__cuda_sm10x_tcgen05_guardrail_trap_unallocated_columns_being_dealloced)
$__internal_2_$__cuda_sm10x_tcgen05_guardrail_trap_unallocated_columns_being_dealloced:
[----:B------:R-:W-:Y:S05]  /*8fc0*/  BPT.TRAP 0x1 ;  /* 0x000000040000795c */ /* 0x000fea0000300000 */
[----:B------:R-:W-:-:S04]  /*8fd0*/  HFMA2 R3, -RZ, RZ, 0, 0 ;  /* 0x00000000ff037431 */ /* 0x000fc800000001ff */
[----:B------:R-:W-:Y:S05]  /*8fe0*/  RET.REL.NODEC R2 `(_ZN7cutlass13device_kernelINS_4gemm6kernel13GemmUniversalIN4cute5tupleIJiiiiEEENS1_10collective13CollectiveMmaINS1_46MainloopSm100TmaUmmaWarpSpecializedBlockScaledILi8ELi2ELi2ENS5_IJNS4_1CILi1EEENSA_ILi8EEESB_EEEEENS5_IJNSA_ILi128EEENSA_ILi64EEESF_EEENS5_IJNS_12float_e5m2_tENS_13float_ue8m0_tEEEENS5_IJNS5_IJlSB_lEEENS4_6LayoutINS5_IJNS5_IJNS5_IJNSA_ILi32EEENSA_ILi4EEEEEEiEEESQ_NS5_IJSB_iEEEEEENS5_IJNS5_IJNS5_IJNSA_ILi16EEESO_EEEiEEENS5_IJNS5_IJNSA_ILi0EEESB_EEENSA_ILi512EEEEEENS5_IJSW_iEEEEEEEEEEESK_S13_NS4_8TiledMMAINS4_8MMA_AtomIJNS4_21SM100_MMA_MXF8F6F4_SSISI_SI_fSJ_Li128ELi64ELNS4_4UMMA5MajorE0ELS18_0ELNS17_7ScaleInE0ELS19_0EEEEEENSM_INS5_IJSB_SB_SB_EEENS5_IJSW_SW_SW_EEEEENS5_IJNS4_10UnderscoreES1F_S1F_EEEEENS5_IJNS4_23SM90_TMA_LOAD_MULTICASTES1I_EEENS5_IJNS4_14ComposedLayoutINS4_7SwizzleILi3ELi4ELi3EEENS4_18smem_ptr_flag_bitsILi8EEENSM_INS5_IJSC_SF_EEENS5_IJSF_SB_EEEEEEENSM_INS5_IJNS5_IJNS5_IJSP_SB_EEENS5_IJSN_SB_EEEEEESB_NS5_IJSO_SB_EEEEEENS5_IJNS5_IJNS5_IJSU_SY_EEESX_EEESW_NS5_IJSB_SY_EEEEEEEEEEEvNS4_8identityENS5_IJNS4_13SM90_TMA_LOADES25_EEES23_vS24_EENS_8epilogue10collective18CollectiveEpilogueINS28_23Sm100TmaWarpSpecializedILi3ELi2ELi32ELb1ELb0EEEJSH_NS5_IJNSM_ISF_SB_EENSM_ISN_SB_EEEEENS_10bfloat16_tESL_S2G_SL_NS28_6fusion15FusionCallbacksIS2C_NS2H_17LinearCombinationIS2G_fS2G_fLNS_15FloatRoundStyleE2EEESH_S2F_JEEENS4_5SM1004TMEM4LOAD26SM100_TMEM_LOAD_32dp32b32xES25_NS1K_INS1L_ILi2ELi4ELi3EEENS1N_ILi16EEENSM_INS5_IJSC_SN_EEES1U_EEEENS4_39AutoVectorizingCopyWithAssumedAlignmentILi128EEENS4_14SM90_TMA_STOREES2V_S2X_S2X_EEEvvEEEEvNT_6ParamsE) ;  /* 0xffffff7002047950 */ /* 0x000fea0003c3ffff */
.L_x_173:
[----:B------:R-:W-:-:S00]  /*8ff0*/  BRA `(.L_x_173) ;  /* 0xfffffffc00fc7947 */ /* 0x000fc0000383ffff */
[----:B------:R-:W-:-:S00]  /*9000*/  NOP ;  /* 0x0000000000007918 */ /* 0x000fc00000000000 */
[----:B------:R-:W-:-:S00]  /*9010*/  NOP ;  /* 0x0000000000007918 */ /* 0x000fc00000000000 */
[----:B------:R-:W-:-:S00]  /*9020*/  NOP ;  /* 0x0000000000007918 */ /* 0x000fc00000000000 */
[----:B------:R-:W-:-:S00]  /*9030*/  NOP ;  /* 0x0000000000007918 */ /* 0x000fc00000000000 */
[----:B------:R-:W-:-:S00]  /*9040*/  NOP ;  /* 0x0000000000007918 */ /* 0x000fc00000000000 */
[----:B------:R-:W-:-:S00]  /*9050*/  NOP ;  /* 0x0000000000007918 */ /* 0x000fc00000000000 */
[----:B------:R-:W-:-:S00]  /*9060*/  NOP ;  /* 0x0000000000007918 */ /* 0x000fc00000000000 */
[----:B------:R-:W-:-:S00]  /*9070*/  NOP ;  /* 0x0000000000007918 */ /* 0x000fc00000000000 */
.L_x_174:


//--------------------- .nv.global.init           --------------------------
	.section	.nv.global.init,"aw",@progbits
.nv.global.init:
	.type		$str$27,@object
	.size		$str$27,($str$28 - $str$27)
$str$27:
        /*0000*/ 	.byte	0x28, 0x61, 0x64, 0x64, 0x72, 0x65, 0x73, 0x73, 0x20, 0x26, 0x20, 0x6d, 0x61, 0x73, 0x6b, 0x29
        /*0010*/ 	.byte	0x20, 0x3d, 0x3d, 0x20, 0x30, 0x00
	.type		$str$28,@object
	.size		$str$28,($str$26 - $str$28)
$str$28:
        /*0016*/ 	.byte	0x2f, 0x74, 0x6d, 0x70, 0x2f, 0x63, 0x75, 0x74, 0x6c, 0x61, 0x73, 0x73, 0x5f, 0x73, 0x77, 0x65
        /*0026*/ 	.byte	0x65, 0x70, 0x5f, 0x73, 0x72, 0x63, 0x2f, 0x69, 0x6e, 0x63, 0x6c, 0x75, 0x64, 0x65, 0x2f, 0x63
        /*0036*/ 	.byte	0x75, 0x74, 0x65, 0x2f, 0x70, 0x6f, 0x69, 0x6e, 0x74, 0x65, 0x72, 0x5f, 0x66, 0x6c, 0x61, 0x67
        /*0046*/ 	.byte	0x67, 0x65, 0x64, 0x2e, 0x68, 0x70, 0x70, 0x00
	.type		$str$26,@object
	.size		$str$26,($str$25 - $str$26)
$str$26:
        /*004e*/ 	.byte	0x2f, 0x74, 0x6d, 0x70, 0x2f, 0x63, 0x75, 0x74, 0x6c, 0x61, 0x73, 0x73, 0x5f, 0x73, 0x77, 0x65
        /*005e*/ 	.byte	0x65, 0x70, 0x5f, 0x73, 0x72, 0x63, 0x2f, 0x69, 0x6e, 0x63, 0x6c, 0x75, 0x64, 0x65, 0x2f, 0x63
        /*006e*/ 	.byte	0x75, 0x74, 0x65, 0x2f, 0x61, 0x74, 0x6f, 0x6d, 0x2f, 0x63, 0x6f, 0x70, 0x79, 0x5f, 0x74, 0x72
        /*007e*/ 	.byte	0x61, 0x69, 0x74, 0x73, 0x5f, 0x73, 0x6d, 0x31, 0x30, 0x30, 0x2e, 0x68, 0x70, 0x70, 0x00
	.type		$str$25,@object
	.size		$str$25,(__unnamed_1 - $str$25)
$str$25:
        /*008d*/ 	.byte	0x28, 0x28, 0x75, 0x69, 0x6e, 0x74, 0x33, 0x32, 0x5f, 0x74, 0x28, 0x74, 0x68, 0x72, 0x65, 0x61
        /*009d*/ 	.byte	0x64, 0x49, 0x64, 0x78, 0x2e, 0x78, 0x29, 0x20, 0x2f, 0x20, 0x33, 0x32, 0x29, 0x20, 0x25, 0x20
        /*00ad*/ 	.byte	0x34, 0x29, 0x20, 0x3d, 0x3d, 0x20, 0x28, 0x28, 0x28, 0x74, 0x6d, 0x65, 0x6d, 0x5f, 0x61, 0x64
        /*00bd*/ 	.byte	0x64, 0x72, 0x20, 0x3e, 0x3e, 0x20, 0x31, 0x36, 0x29, 0x20, 0x2f, 0x20, 0x33, 0x32, 0x29, 0x20
        /*00cd*/ 	.byte	0x25, 0x20, 0x34, 0x29, 0x00
	.type		__unnamed_1,@object
	.size		__unnamed_1,(__unnamed_2 - __unnamed_1)
__unnamed_1:
        /*00d2*/ 	.byte	0x61, 0x75, 0x74, 0x6f, 0x20, 0x63, 0x75, 0x74, 0x65, 0x3a, 0x3a, 0x61, 0x73, 0x5f, 0x70, 0x6f
        /* <DEDUP_REMOVED lines=24> */
        /*0262*/ 	.byte	0x34, 0x30, 0x39, 0x36, 0x3e, 0x3e, 0x3e, 0x3e, 0x5d, 0x00
	.type		__unnamed_2,@object
	.size		__unnamed_2,(.L_2 - __unnamed_2)
__unnamed_2:
        /* <DEDUP_REMOVED lines=42> */
        /*050c*/ 	.byte	0x3e, 0x3e, 0x5d, 0x00
.L_2:


//--------------------- .nv.shared._ZN7cutlass13device_kernelINS_4gemm6kernel13GemmUniversalIN4cute5tupleIJiiiiEEENS1_10collective13CollectiveMmaINS1_46MainloopSm100TmaUmmaWarpSpecializedBlockScaledILi8ELi2ELi2ENS5_IJNS4_1CILi1EEENSA_ILi8EEESB_EEEEENS5_IJNSA_ILi128EEENSA_ILi64EEESF_EEENS5_IJNS_12float_e5m2_tENS_13float_ue8m0_tEEEENS5_IJNS5_IJlSB_lEEENS4_6LayoutINS5_IJNS5_IJNS5_IJNSA_ILi32EEENSA_ILi4EEEEEEiEEESQ_NS5_IJSB_iEEEEEENS5_IJNS5_IJNS5_IJNSA_ILi16EEESO_EEEiEEENS5_IJNS5_IJNSA_ILi0EEESB_EEENSA_ILi512EEEEEENS5_IJSW_iEEEEEEEEEEESK_S13_NS4_8TiledMMAINS4_8MMA_AtomIJNS4_21SM100_MMA_MXF8F6F4_SSISI_SI_fSJ_Li128ELi64ELNS4_4UMMA5MajorE0ELS18_0ELNS17_7ScaleInE0ELS19_0EEEEEENSM_INS5_IJSB_SB_SB_EEENS5_IJSW_SW_SW_EEEEENS5_IJNS4_10UnderscoreES1F_S1F_EEEEENS5_IJNS4_23SM90_TMA_LOAD_MULTICASTES1I_EEENS5_IJNS4_14ComposedLayoutINS4_7SwizzleILi3ELi4ELi3EEENS4_18smem_ptr_flag_bitsILi8EEENSM_INS5_IJSC_SF_EEENS5_IJSF_SB_EEEEEEENSM_INS5_IJNS5_IJNS5_IJSP_SB_EEENS5_IJSN_SB_EEEEEESB_NS5_IJSO_SB_EEEEEENS5_IJNS5_IJNS5_IJSU_SY_EEESX_EEESW_NS5_IJSB_SY_EEEEEEEEEEEvNS4_8identityENS5_IJNS4_13SM90_TMA_LOADES25_EEES23_vS24_EENS_8epilogue10collective18CollectiveEpilogueINS28_23Sm100TmaWarpSpecializedILi3ELi2ELi32ELb1ELb0EEEJSH_NS5_IJNSM_ISF_SB_EENSM_ISN_SB_EEEEENS_10bfloat16_tESL_S2G_SL_NS28_6fusion15FusionCallbacksIS2C_NS2H_17LinearCombinationIS2G_fS2G_fLNS_15FloatRoundStyleE2EEESH_S2F_JEEENS4_5SM1004TMEM4LOAD26SM100_TMEM_LOAD_32dp32b32xES25_NS1K_INS1L_ILi2ELi4ELi3EEENS1N_ILi16EEENSM_INS5_IJSC_SN_EEES1U_EEEENS4_39AutoVectorizingCopyWithAssumedAlignmentILi128EEENS4_14SM90_TMA_STOREES2V_S2X_S2X_EEEvvEEEEvNT_6ParamsE --------------------------
	.section	.nv.shared._ZN7cutlass13device_kernelINS_4gemm6kernel13GemmUniversalIN4cute5tupleIJiiiiEEENS1_10collective13CollectiveMmaINS1_46MainloopSm100TmaUmmaWarpSpecializedBlockScaledILi8ELi2ELi2ENS5_IJNS4_1CILi1EEENSA_ILi8EEESB_EEEEENS5_IJNSA_ILi128EEENSA_ILi64EEESF_EEENS5_IJNS_12float_e5m2_tENS_13float_ue8m0_tEEEENS5_IJNS5_IJlSB_lEEENS4_6LayoutINS5_IJNS5_IJNS5_IJNSA_ILi32EEENSA_ILi4EEEEEEiEEESQ_NS5_IJSB_iEEEEEENS5_IJNS5_IJNS5_IJNSA_ILi16EEESO_EEEiEEENS5_IJNS5_IJNSA_ILi0EEESB_EEENSA_ILi512EEEEEENS5_IJSW_iEEEEEEEEEEESK_S13_NS4_8TiledMMAINS4_8MMA_AtomIJNS4_21SM100_MMA_MXF8F6F4_SSISI_SI_fSJ_Li128ELi64ELNS4_4UMMA5MajorE0ELS18_0ELNS17_7ScaleInE0ELS19_0EEEEEENSM_INS5_IJSB_SB_SB_EEENS5_IJSW_SW_SW_EEEEENS5_IJNS4_10UnderscoreES1F_S1F_EEEEENS5_IJNS4_23SM90_TMA_LOAD_MULTICASTES1I_EEENS5_IJNS4_14ComposedLayoutINS4_7SwizzleILi3ELi4ELi3EEENS4_18smem_ptr_flag_bitsILi8EEENSM_INS5_IJSC_SF_EEENS5_IJSF_SB_EEEEEEENSM_INS5_IJNS5_IJNS5_IJSP_SB_EEENS5_IJSN_SB_EEEEEESB_NS5_IJSO_SB_EEEEEENS5_IJNS5_IJNS5_IJSU_SY_EEESX_EEESW_NS5_IJSB_SY_EEEEEEEEEEEvNS4_8identityENS5_IJNS4_13SM90_TMA_LOADES25_EEES23_vS24_EENS_8epilogue10collective18CollectiveEpilogueINS28_23Sm100TmaWarpSpecializedILi3ELi2ELi32ELb1ELb0EEEJSH_NS5_IJNSM_ISF_SB_EENSM_ISN_SB_EEEEENS_10bfloat16_tESL_S2G_SL_NS28_6fusion15FusionCallbacksIS2C_NS2H_17LinearCombinationIS2G_fS2G_fLNS_15FloatRoundStyleE2EEESH_S2F_JEEENS4_5SM1004TMEM4LOAD26SM100_TMEM_LOAD_32dp32b32xES25_NS1K_INS1L_ILi2ELi4ELi3EEENS1N_ILi16EEENSM_INS5_IJSC_SN_EEES1U_EEEENS4_39AutoVectorizingCopyWithAssumedAlignmentILi128EEENS4_14SM90_TMA_STOREES2V_S2X_S2X_EEEvvEEEEvNT_6ParamsE,"aw",@nobits
	.sectionflags	@""
	.align	16
	.zero		1024


//--------------------- .nv.shared.reserved.0     --------------------------
	.section	.nv.shared.reserved.0,"aw",@nobits
	.weak		__nv_reservedSMEM_offset_0_alias
	.size		__nv_reservedSMEM_offset_0_alias, 0, 64
	.other		__nv_reservedSMEM_offset_0_alias,@"STO_CUDA_RESERVED_SHARED STV_DEFAULT"
__nv_reservedSMEM_offset_0_alias:
	.zero		0
.nv.shared.reserved.0:
	.zero		64
	.weak		__nv_reservedSMEM_tcgen05_partition
	.type		__nv_reservedSMEM_tcgen05_partition,@object
	.size		__nv_reservedSMEM_tcgen05_partition,(.L_0 - __nv_reservedSMEM_tcgen05_partition)
__nv_reservedSMEM_tcgen05_partition:
	.zero		32
.L_0:


//--------------------- .nv.global                --------------------------
	.section	.nv.global,"aw",@nobits
.nv.global:
	.type		_ZN40_INTERNAL_e8ba9943_4_k_cu_1234b5a9_184634cute1_E,@object
	.size		_ZN40_INTERNAL_e8ba9943_4_k_cu_1234b5a9_184634cute1_E,(_ZN40_INTERNAL_e8ba9943_4_k_cu_1234b5a9_184634cuda3std3__45__cpo6cbeginE - _ZN40_INTERNAL_e8ba9943_4_k_cu_1234b5a9_184634cute1_E)
_ZN40_INTERNAL_e8ba9943_4_k_cu_1234b5a9_184634cute1_E:
	.zero		1
	.type		_ZN40_INTERNAL_e8ba9943_4_k_cu_1234b5a9_184634cuda3std3__45__cpo6cbeginE,@object
	.size		_ZN40_INTERNAL_e8ba9943_4_k_cu_1234b5a9_184634cuda3std3__45__cpo6cbeginE,(_ZN40_INTERNAL_e8ba9943_4_k_cu_1234b5a9_184634cuda3std3__48in_placeE - _ZN40_INTERNAL_e8ba9943_4_k_cu_1234b5a9_184634cuda3std3__45__cpo6cbeginE)
_ZN40_INTERNAL_e8ba9943_4_k_cu_1234b5a9_184634cuda3std3__45__cpo6cbeginE:
	.zero		1
	.type		_ZN40_INTERNAL_e8ba9943_4_k_cu_1234b5a9_184634cuda3std3__48in_placeE,@object
	.size		_ZN40_INTERNAL_e8ba9943_4_k_cu_1234b5a9_184634cuda3std3__48in_placeE,(_ZN40_INTERNAL_e8ba9943_4_k_cu_1234b5a9_184634cuda3std6ranges3__45__cpo9iter_moveE - _ZN40_INTERNAL_e8ba9943_4_k_cu_1234b5a9_184634cuda3std3__48in_placeE)
_ZN40_INTERNAL_e8ba9943_4_k_cu_1234b5a9_184634cuda3std3__48in_placeE:
	.zero		1
	.type		_ZN40_INTERNAL_e8ba9943_4_k_cu_1234b5a9_184634cuda3std6ranges3__45__cpo9iter_moveE,@object
	.size		_ZN40_INTERNAL_e8ba9943_4_k_cu_1234b5a9_184634cuda3std6ranges3__45__cpo9iter_moveE,(_ZN40_INTERNAL_e8ba9943_4_k_cu_1234b5a9_184634cuda3std3__45__cpo5beginE - _ZN40_INTERNAL_e8ba9943_4_k_cu_1234b5a9_184634cuda3std6ranges3__45__cpo9iter_moveE)
_ZN40_INTERNAL_e8ba9943_4_k_cu_1234b5a9_184634cuda3std6ranges3__45__cpo9iter_moveE:
	.zero		1
	.type		_ZN40_INTERNAL_e8ba9943_4_k_cu_1234b5a9_184634cuda3std3__45__cpo5beginE,@object
	.size		_ZN40_INTERNAL_e8ba9943_4_k_cu_1234b5a9_184634cuda3std3__45__cpo5beginE,(_ZN40_INTERNAL_e8ba9943_4_k_cu_1234b5a9_184634cuda3std3__442_GLOBAL__N__e8ba9943_4_k_cu_1234b5a9_184636ignoreE - _ZN40_INTERNAL_e8ba9943_4_k_cu_1234b5a9_184634cuda3std3__45__cpo5beginE)
_ZN40_INTERNAL_e8ba9943_4_k_cu_1234b5a9_184634cuda3std3__45__cpo5beginE:
	.zero		1
	.type		_ZN40_INTERNAL_e8ba9943_4_k_cu_1234b5a9_184634cuda3std3__442_GLOBAL__N__e8ba9943_4_k_cu_1234b5a9_184636ignoreE,@object
	.size		_ZN40_INTERNAL_e8ba9943_4_k_cu_1234b5a9_184634cuda3std3__442_GLOBAL__N__e8ba9943_4_k_cu_1234b5a9_184636ignoreE,(_ZN40_INTERNAL_e8ba9943_4_k_cu_1234b5a9_184634cute7productE - _ZN40_INTERNAL_e8ba9943_4_k_cu_1234b5a9_184634cuda3std3__442_GLOBAL__N__e8ba9943_4_k_cu_1234b5a9_184636ignoreE)
_ZN40_INTERNAL_e8ba9943_4_k_cu_1234b5a9_184634cuda3std3__442_GLOBAL__N__e8ba9943_4_k_cu_1234b5a9_184636ignoreE:
	.zero		1
	.type		_ZN40_INTERNAL_e8ba9943_4_k_cu_1234b5a9_184634cute7productE,@object
	.size		_ZN40_INTERNAL_e8ba9943_4_k_cu_1234b5a9_184634cute7productE,(_ZN40_INTERNAL_e8ba9943_4_k_cu_1234b5a9_184634cuda3std3__45__cpo3endE - _ZN40_INTERNAL_e8ba9943_4_k_cu_1234b5a9_184634cute7productE)
_ZN40_INTERNAL_e8ba9943_4_k_cu_1234b5a9_184634cute7productE:
	.zero		1
	.type		_ZN40_INTERNAL_e8ba9943_4_k_cu_1234b5a9_184634cuda3std3__45__cpo3endE,@object
	.size		_ZN40_INTERNAL_e8ba9943_4_k_cu_1234b5a9_184634cuda3std3__45__cpo3endE,(_ZN40_INTERNAL_e8ba9943_4_k_cu_1234b5a9_184634cuda3std3__419piecewise_constructE - _ZN40_INTERNAL_e8ba9943_4_k_cu_1234b5a9_184634cuda3std3__45__cpo3endE)
_ZN40_INTERNAL_e8ba9943_4_k_cu_1234b5a9_184634cuda3std3__45__cpo3endE:
	.zero		1
	.type		_ZN40_INTERNAL_e8ba9943_4_k_cu_1234b5a9_184634cuda3std3__419piecewise_constructE,@object
	.size		_ZN40_INTERNAL_e8ba9943_4_k_cu_1234b5a9_184634cuda3std3__419piecewise_constructE,(_ZN40_INTERNAL_e8ba9943_4_k_cu_1234b5a9_184634cuda3std3__45__cpo4cendE - _ZN40_INTERNAL_e8ba9943_4_k_cu_1234b5a9_184634cuda3std3__419piecewise_constructE)
_ZN40_INTERNAL_e8ba9943_4_k_cu_1234b5a9_184634cuda3std3__419piecewise_constructE:
	.zero		1
	.type		_ZN40_INTERNAL_e8ba9943_4_k_cu_1234b5a9_184634cuda3std3__45__cpo4cendE,@object
	.size		_ZN40_INTERNAL_e8ba9943_4_k_cu_1234b5a9_184634cuda3std3__45__cpo4cendE,(_ZN40_INTERNAL_e8ba9943_4_k_cu_1234b5a9_184634cuda3std6ranges3__45__cpo4swapE - _ZN40_INTERNAL_e8ba9943_4_k_cu_1234b5a9_184634cuda3std3__45__cpo4cendE)
_ZN40_INTERNAL_e8ba9943_4_k_cu_1234b5a9_184634cuda3std3__45__cpo4cendE:
	.zero		1
	.type		_ZN40_INTERNAL_e8ba9943_4_k_cu_1234b5a9_184634cuda3std6ranges3__45__cpo4swapE,@object
	.size		_ZN40_INTERNAL_e8ba9943_4_k_cu_1234b5a9_184634cuda3std6ranges3__45__cpo4swapE,(.L_10 - _ZN40_INTERNAL_e8ba9943_4_k_cu_1234b5a9_184634cuda3std6ranges3__45__cpo4swapE)
_ZN40_INTERNAL_e8ba9943_4_k_cu_1234b5a9_184634cuda3std6ranges3__45__cpo4swapE:
	.zero		1
.L_10:


//--------------------- .nv.constant0._ZN7cutlass13device_kernelINS_4gemm6kernel13GemmUniversalIN4cute5tupleIJiiiiEEENS1_10collective13CollectiveMmaINS1_46MainloopSm100TmaUmmaWarpSpecializedBlockScaledILi8ELi2ELi2ENS5_IJNS4_1CILi1EEENSA_ILi8EEESB_EEEEENS5_IJNSA_ILi128EEENSA_ILi64EEESF_EEENS5_IJNS_12float_e5m2_tENS_13float_ue8m0_tEEEENS5_IJNS5_IJlSB_lEEENS4_6LayoutINS5_IJNS5_IJNS5_IJNSA_ILi32EEENSA_ILi4EEEEEEiEEESQ_NS5_IJSB_iEEEEEENS5_IJNS5_IJNS5_IJNSA_ILi16EEESO_EEEiEEENS5_IJNS5_IJNSA_ILi0EEESB_EEENSA_ILi512EEEEEENS5_IJSW_iEEEEEEEEEEESK_S13_NS4_8TiledMMAINS4_8MMA_AtomIJNS4_21SM100_MMA_MXF8F6F4_SSISI_SI_fSJ_Li128ELi64ELNS4_4UMMA5MajorE0ELS18_0ELNS17_7ScaleInE0ELS19_0EEEEEENSM_INS5_IJSB_SB_SB_EEENS5_IJSW_SW_SW_EEEEENS5_IJNS4_10UnderscoreES1F_S1F_EEEEENS5_IJNS4_23SM90_TMA_LOAD_MULTICASTES1I_EEENS5_IJNS4_14ComposedLayoutINS4_7SwizzleILi3ELi4ELi3EEENS4_18smem_ptr_flag_bitsILi8EEENSM_INS5_IJSC_SF_EEENS5_IJSF_SB_EEEEEEENSM_INS5_IJNS5_IJNS5_IJSP_SB_EEENS5_IJSN_SB_EEEEEESB_NS5_IJSO_SB_EEEEEENS5_IJNS5_IJNS5_IJSU_SY_EEESX_EEESW_NS5_IJSB_SY_EEEEEEEEEEEvNS4_8identityENS5_IJNS4_13SM90_TMA_LOADES25_EEES23_vS24_EENS_8epilogue10collective18CollectiveEpilogueINS28_23Sm100TmaWarpSpecializedILi3ELi2ELi32ELb1ELb0EEEJSH_NS5_IJNSM_ISF_SB_EENSM_ISN_SB_EEEEENS_10bfloat16_tESL_S2G_SL_NS28_6fusion15FusionCallbacksIS2C_NS2H_17LinearCombinationIS2G_fS2G_fLNS_15FloatRoundStyleE2EEESH_S2F_JEEENS4_5SM1004TMEM4LOAD26SM100_TMEM_LOAD_32dp32b32xES25_NS1K_INS1L_ILi2ELi4ELi3EEENS1N_ILi16EEENSM_INS5_IJSC_SN_EEES1U_EEEENS4_39AutoVectorizingCopyWithAssumedAlignmentILi128EEENS4_14SM90_TMA_STOREES2V_S2X_S2X_EEEvvEEEEvNT_6ParamsE --------------------------
	.section	.nv.constant0._ZN7cutlass13device_kernelINS_4gemm6kernel13GemmUniversalIN4cute5tupleIJiiiiEEENS1_10collective13CollectiveMmaINS1_46MainloopSm100TmaUmmaWarpSpecializedBlockScaledILi8ELi2ELi2ENS5_IJNS4_1CILi1EEENSA_ILi8EEESB_EEEEENS5_IJNSA_ILi128EEENSA_ILi64EEESF_EEENS5_IJNS_12float_e5m2_tENS_13float_ue8m0_tEEEENS5_IJNS5_IJlSB_lEEENS4_6LayoutINS5_IJNS5_IJNS5_IJNSA_ILi32EEENSA_ILi4EEEEEEiEEESQ_NS5_IJSB_iEEEEEENS5_IJNS5_IJNS5_IJNSA_ILi16EEESO_EEEiEEENS5_IJNS5_IJNSA_ILi0EEESB_EEENSA_ILi512EEEEEENS5_IJSW_iEEEEEEEEEEESK_S13_NS4_8TiledMMAINS4_8MMA_AtomIJNS4_21SM100_MMA_MXF8F6F4_SSISI_SI_fSJ_Li128ELi64ELNS4_4UMMA5MajorE0ELS18_0ELNS17_7ScaleInE0ELS19_0EEEEEENSM_INS5_IJSB_SB_SB_EEENS5_IJSW_SW_SW_EEEEENS5_IJNS4_10UnderscoreES1F_S1F_EEEEENS5_IJNS4_23SM90_TMA_LOAD_MULTICASTES1I_EEENS5_IJNS4_14ComposedLayoutINS4_7SwizzleILi3ELi4ELi3EEENS4_18smem_ptr_flag_bitsILi8EEENSM_INS5_IJSC_SF_EEENS5_IJSF_SB_EEEEEEENSM_INS5_IJNS5_IJNS5_IJSP_SB_EEENS5_IJSN_SB_EEEEEESB_NS5_IJSO_SB_EEEEEENS5_IJNS5_IJNS5_IJSU_SY_EEESX_EEESW_NS5_IJSB_SY_EEEEEEEEEEEvNS4_8identityENS5_IJNS4_13SM90_TMA_LOADES25_EEES23_vS24_EENS_8epilogue10collective18CollectiveEpilogueINS28_23Sm100TmaWarpSpecializedILi3ELi2ELi32ELb1ELb0EEEJSH_NS5_IJNSM_ISF_SB_EENSM_ISN_SB_EEEEENS_10bfloat16_tESL_S2G_SL_NS28_6fusion15FusionCallbacksIS2C_NS2H_17LinearCombinationIS2G_fS2G_fLNS_15FloatRoundStyleE2EEESH_S2F_JEEENS4_5SM1004TMEM4LOAD26SM100_TMEM_LOAD_32dp32b32xES25_NS1K_INS1L_ILi2ELi4ELi3EEENS1N_ILi16EEENSM_INS5_IJSC_SN_EEES1U_EEEENS4_39AutoVectorizingCopyWithAssumedAlignmentILi128EEENS4_14SM90_TMA_STOREES2V_S2X_S2X_EEEvvEEEEvNT_6ParamsE,"a",@progbits
	.sectionflags	@""
	.align	4
.nv.constant0._ZN7cutlass13device_kernelINS_4gemm6kernel13GemmUniversalIN4cute5tupleIJiiiiEEENS1_10collective13CollectiveMmaINS1_46MainloopSm100TmaUmmaWarpSpecializedBlockScaledILi8ELi2ELi2ENS5_IJNS4_1CILi1EEENSA_ILi8EEESB_EEEEENS5_IJNSA_ILi128EEENSA_ILi64EEESF_EEENS5_IJNS_12float_e5m2_tENS_13float_ue8m0_tEEEENS5_IJNS5_IJlSB_lEEENS4_6LayoutINS5_IJNS5_IJNS5_IJNSA_ILi32EEENSA_ILi4EEEEEEiEEESQ_NS5_IJSB_iEEEEEENS5_IJNS5_IJNS5_IJNSA_ILi16EEESO_EEEiEEENS5_IJNS5_IJNSA_ILi0EEESB_EEENSA_ILi512EEEEEENS5_IJSW_iEEEEEEEEEEESK_S13_NS4_8TiledMMAINS4_8MMA_AtomIJNS4_21SM100_MMA_MXF8F6F4_SSISI_SI_fSJ_Li128ELi64ELNS4_4UMMA5MajorE0ELS18_0ELNS17_7ScaleInE0ELS19_0EEEEEENSM_INS5_IJSB_SB_SB_EEENS5_IJSW_SW_SW_EEEEENS5_IJNS4_10UnderscoreES1F_S1F_EEEEENS5_IJNS4_23SM90_TMA_LOAD_MULTICASTES1I_EEENS5_IJNS4_14ComposedLayoutINS4_7SwizzleILi3ELi4ELi3EEENS4_18smem_ptr_flag_bitsILi8EEENSM_INS5_IJSC_SF_EEENS5_IJSF_SB_EEEEEEENSM_INS5_IJNS5_IJNS5_IJSP_SB_EEENS5_IJSN_SB_EEEEEESB_NS5_IJSO_SB_EEEEEENS5_IJNS5_IJNS5_IJSU_SY_EEESX_EEESW_NS5_IJSB_SY_EEEEEEEEEEEvNS4_8identityENS5_IJNS4_13SM90_TMA_LOADES25_EEES23_vS24_EENS_8epilogue10collective18CollectiveEpilogueINS28_23Sm100TmaWarpSpecializedILi3ELi2ELi32ELb1ELb0EEEJSH_NS5_IJNSM_ISF_SB_EENSM_ISN_SB_EEEEENS_10bfloat16_tESL_S2G_SL_NS28_6fusion15FusionCallbacksIS2C_NS2H_17LinearCombinationIS2G_fS2G_fLNS_15FloatRoundStyleE2EEESH_S2F_JEEENS4_5SM1004TMEM4LOAD26SM100_TMEM_LOAD_32dp32b32xES25_NS1K_INS1L_ILi2ELi4ELi3EEENS1N_ILi16EEENSM_INS5_IJSC_SN_EEES1U_EEEENS4_39AutoVectorizingCopyWithAssumedAlignmentILi128EEENS4_14SM90_TMA_STOREES2V_S2X_S2X_EEEvvEEEEvNT_6ParamsE:
	.zero		3968


//--------------------- SYMBOLS --------------------------

	.type		.nv.reservedSmem.offset0,@object
	.size		.nv.reservedSmem.offset0,0x4
	.type		.nv.reservedSmem.cap,@object
	.size		.nv.reservedSmem.cap,0x4
	.type		__assertfail,@function
